	.target	sm_90a

	.elftype	@"ET_EXEC"


//--------------------- .note.nv.tkinfo           --------------------------
	.section	.note.nv.tkinfo,"",@"SHT_NOTE"
	.sectionflags	@"SHF_NOTE_NV_TKINFO"
	.tkinfo
        /*0018*/ 	.word	0x00000002
        /*0030*/ 	.string	""
        /*0030*/ 	.string	"ptxas"
        /*0030*/ 	.string	"Cuda compilation tools, release 13.0, V13.0.88"
        /*0030*/ 	.string	"Build cuda_13.0.r13.0/compiler.36424714_0"
        /*0030*/ 	.string	"-v  -suppress-debug-info  -lineinfo  -arch sm_90a "



//--------------------- .note.nv.cuinfo           --------------------------
	.section	.note.nv.cuinfo,"",@"SHT_NOTE"
	.sectionflags	@"SHF_NOTE_NV_CUINFO"
        /*0018*/ 	.short	0x0002
        /*001a*/ 	.short	0x005a
        /*001c*/ 	.short	0x0082
	.zero		2


//--------------------- .nv.info                  --------------------------
	.section	.nv.info,"",@"SHT_CUDA_INFO"
	.align	4


	//----- nvinfo : EIATTR_REGCOUNT
	.align		4
        /*0000*/ 	.byte	0x04, 0x2f
        /*0002*/ 	.short	(.L_2 - .L_1)
	.align		4
.L_1:
        /*0004*/ 	.word	index@(attn_fwd)
        /*0008*/ 	.word	0x00000046


	//----- nvinfo : EIATTR_FRAME_SIZE
	.align		4
.L_2:
        /*000c*/ 	.byte	0x04, 0x11
        /*000e*/ 	.short	(.L_4 - .L_3)
	.align		4
.L_3:
        /*0010*/ 	.word	index@(attn_fwd)
        /*0014*/ 	.word	0x00000000


	//----- nvinfo : EIATTR_MIN_STACK_SIZE
	.align		4
.L_4:
        /*0018*/ 	.byte	0x04, 0x12
        /*001a*/ 	.short	(.L_6 - .L_5)
	.align		4
.L_5:
        /*001c*/ 	.word	index@(attn_fwd)
        /*0020*/ 	.word	0x00000000
.L_6:


//--------------------- .nv.compat                --------------------------
	.section	.nv.compat,"",@"SHT_CUDA_COMPAT_INFO"
	.align	4
        /*0000*/ 	.byte	0x02, 0x09, 0x01, 0x00, 0x02, 0x02, 0x04, 0x00, 0x02, 0x05, 0x05, 0x00, 0x03, 0x07, 0x01, 0x01
        /*0010*/ 	.byte	0x02, 0x03, 0x00, 0x00, 0x02, 0x06, 0x01, 0x00, 0x04, 0x0b, 0x08, 0x00, 0x00, 0x00, 0x00, 0x00
        /*0020*/ 	.byte	0x00, 0x00, 0x00, 0x00


//--------------------- .nv.info.attn_fwd         --------------------------
	.section	.nv.info.attn_fwd,"",@"SHT_CUDA_INFO"
	.sectionflags	@""
	.align	4


	//----- nvinfo : EIATTR_CUDA_API_VERSION
	.align		4
        /*0000*/ 	.byte	0x04, 0x37
        /*0002*/ 	.short	(.L_8 - .L_7)
.L_7:
        /*0004*/ 	.word	0x00000082


	//----- nvinfo : EIATTR_KPARAM_INFO
	.align		4
.L_8:
        /*0008*/ 	.byte	0x04, 0x17
        /*000a*/ 	.short	(.L_10 - .L_9)
.L_9:
        /*000c*/ 	.word	0x00000000
        /*0010*/ 	.short	0x0019
        /*0012*/ 	.short	0x0080
        /*0014*/ 	.byte	0x00, 0xf4, 0x21, 0x00


	//----- nvinfo : EIATTR_KPARAM_INFO
	.align		4
.L_10:
        /*0018*/ 	.byte	0x04, 0x17
        /*001a*/ 	.short	(.L_12 - .L_11)
.L_11:
        /*001c*/ 	.word	0x00000000
        /*0020*/ 	.short	0x0018
        /*0022*/ 	.short	0x0078
        /*0024*/ 	.byte	0x00, 0xf4, 0x21, 0x00


	//----- nvinfo : EIATTR_KPARAM_INFO
	.align		4
.L_12:
        /*0028*/ 	.byte	0x04, 0x17
        /*002a*/ 	.short	(.L_14 - .L_13)
.L_13:
        /*002c*/ 	.word	0x00000000
        /*0030*/ 	.short	0x0017
        /*0032*/ 	.short	0x0070
        /*0034*/ 	.byte	0x00, 0xf0, 0x11, 0x00


	//----- nvinfo : EIATTR_KPARAM_INFO
	.align		4
.L_14:
        /*0038*/ 	.byte	0x04, 0x17
        /*003a*/ 	.short	(.L_16 - .L_15)
.L_15:
        /*003c*/ 	.word	0x00000000
        /*0040*/ 	.short	0x0016
        /*0042*/ 	.short	0x006c
        /*0044*/ 	.byte	0x00, 0xf0, 0x11, 0x00


	//----- nvinfo : EIATTR_KPARAM_INFO
	.align		4
.L_16:
        /*0048*/ 	.byte	0x04, 0x17
        /*004a*/ 	.short	(.L_18 - .L_17)
.L_17:
        /*004c*/ 	.word	0x00000000
        /*0050*/ 	.short	0x0015
        /*0052*/ 	.short	0x0068
        /*0054*/ 	.byte	0x00, 0xf0, 0x11, 0x00


	//----- nvinfo : EIATTR_KPARAM_INFO
	.align		4
.L_18:
        /*0058*/ 	.byte	0x04, 0x17
        /*005a*/ 	.short	(.L_20 - .L_19)
.L_19:
        /*005c*/ 	.word	0x00000000
        /*0060*/ 	.short	0x0014
        /*0062*/ 	.short	0x0064
        /*0064*/ 	.byte	0x00, 0xf0, 0x11, 0x00


	//----- nvinfo : EIATTR_KPARAM_INFO
	.align		4
.L_20:
        /*0068*/ 	.byte	0x04, 0x17
        /*006a*/ 	.short	(.L_22 - .L_21)
.L_21:
        /*006c*/ 	.word	0x00000000
        /*0070*/ 	.short	0x0013
        /*0072*/ 	.short	0x0060
        /*0074*/ 	.byte	0x00, 0xf0, 0x11, 0x00


	//----- nvinfo : EIATTR_KPARAM_INFO
	.align		4
.L_22:
        /*0078*/ 	.byte	0x04, 0x17
        /*007a*/ 	.short	(.L_24 - .L_23)
.L_23:
        /*007c*/ 	.word	0x00000000
        /*0080*/ 	.short	0x0012
        /*0082*/ 	.short	0x005c
        /*0084*/ 	.byte	0x00, 0xf0, 0x11, 0x00


	//----- nvinfo : EIATTR_KPARAM_INFO
	.align		4
.L_24:
        /*0088*/ 	.byte	0x04, 0x17
        /*008a*/ 	.short	(.L_26 - .L_25)
.L_25:
        /*008c*/ 	.word	0x00000000
        /*0090*/ 	.short	0x0011
        /*0092*/ 	.short	0x0058
        /*0094*/ 	.byte	0x00, 0xf0, 0x11, 0x00


	//----- nvinfo : EIATTR_KPARAM_INFO
	.align		4
.L_26:
        /*0098*/ 	.byte	0x04, 0x17
        /*009a*/ 	.short	(.L_28 - .L_27)
.L_27:
        /*009c*/ 	.word	0x00000000
        /*00a0*/ 	.short	0x0010
        /*00a2*/ 	.short	0x0054
        /*00a4*/ 	.byte	0x00, 0xf0, 0x11, 0x00


	//----- nvinfo : EIATTR_KPARAM_INFO
	.align		4
.L_28:
        /*00a8*/ 	.byte	0x04, 0x17
        /*00aa*/ 	.short	(.L_30 - .L_29)
.L_29:
        /*00ac*/ 	.word	0x00000000
        /*00b0*/ 	.short	0x000f
        /*00b2*/ 	.short	0x0050
        /*00b4*/ 	.byte	0x00, 0xf0, 0x11, 0x00


	//----- nvinfo : EIATTR_KPARAM_INFO
	.align		4
.L_30:
        /*00b8*/ 	.byte	0x04, 0x17
        /*00ba*/ 	.short	(.L_32 - .L_31)
.L_31:
        /*00bc*/ 	.word	0x00000000
        /*00c0*/ 	.short	0x000e
        /*00c2*/ 	.short	0x004c
        /*00c4*/ 	.byte	0x00, 0xf0, 0x11, 0x00


	//----- nvinfo : EIATTR_KPARAM_INFO
	.align		4
.L_32:
        /*00c8*/ 	.byte	0x04, 0x17
        /*00ca*/ 	.short	(.L_34 - .L_33)
.L_33:
        /*00cc*/ 	.word	0x00000000
        /*00d0*/ 	.short	0x000d
        /*00d2*/ 	.short	0x0048
        /*00d4*/ 	.byte	0x00, 0xf0, 0x11, 0x00


	//----- nvinfo : EIATTR_KPARAM_INFO
	.align		4
.L_34:
        /*00d8*/ 	.byte	0x04, 0x17
        /*00da*/ 	.short	(.L_36 - .L_35)
.L_35:
        /*00dc*/ 	.word	0x00000000
        /*00e0*/ 	.short	0x000c
        /*00e2*/ 	.short	0x0044
        /*00e4*/ 	.byte	0x00, 0xf0, 0x11, 0x00


	//----- nvinfo : EIATTR_KPARAM_INFO
	.align		4
.L_36:
        /*00e8*/ 	.byte	0x04, 0x17
        /*00ea*/ 	.short	(.L_38 - .L_37)
.L_37:
        /*00ec*/ 	.word	0x00000000
        /*00f0*/ 	.short	0x000b
        /*00f2*/ 	.short	0x0040
        /*00f4*/ 	.byte	0x00, 0xf0, 0x11, 0x00


	//----- nvinfo : EIATTR_KPARAM_INFO
	.align		4
.L_38:
        /*00f8*/ 	.byte	0x04, 0x17
        /*00fa*/ 	.short	(.L_40 - .L_39)
.L_39:
        /*00fc*/ 	.word	0x00000000
        /*0100*/ 	.short	0x000a
        /*0102*/ 	.short	0x003c
        /*0104*/ 	.byte	0x00, 0xf0, 0x11, 0x00


	//----- nvinfo : EIATTR_KPARAM_INFO
	.align		4
.L_40:
        /*0108*/ 	.byte	0x04, 0x17
        /*010a*/ 	.short	(.L_42 - .L_41)
.L_41:
        /*010c*/ 	.word	0x00000000
        /*0110*/ 	.short	0x0009
        /*0112*/ 	.short	0x0038
        /*0114*/ 	.byte	0x00, 0xf0, 0x11, 0x00


	//----- nvinfo : EIATTR_KPARAM_INFO
	.align		4
.L_42:
        /*0118*/ 	.byte	0x04, 0x17
        /*011a*/ 	.short	(.L_44 - .L_43)
.L_43:
        /*011c*/ 	.word	0x00000000
        /*0120*/ 	.short	0x0008
        /*0122*/ 	.short	0x0034
        /*0124*/ 	.byte	0x00, 0xf0, 0x11, 0x00


	//----- nvinfo : EIATTR_KPARAM_INFO
	.align		4
.L_44:
        /*0128*/ 	.byte	0x04, 0x17
        /*012a*/ 	.short	(.L_46 - .L_45)
.L_45:
        /*012c*/ 	.word	0x00000000
        /*0130*/ 	.short	0x0007
        /*0132*/ 	.short	0x0030
        /*0134*/ 	.byte	0x00, 0xf0, 0x11, 0x00


	//----- nvinfo : EIATTR_KPARAM_INFO
	.align		4
.L_46:
        /*0138*/ 	.byte	0x04, 0x17
        /*013a*/ 	.short	(.L_48 - .L_47)
.L_47:
        /*013c*/ 	.word	0x00000000
        /*0140*/ 	.short	0x0006
        /*0142*/ 	.short	0x002c
        /*0144*/ 	.byte	0x00, 0xf0, 0x11, 0x00


	//----- nvinfo : EIATTR_KPARAM_INFO
	.align		4
.L_48:
        /*0148*/ 	.byte	0x04, 0x17
        /*014a*/ 	.short	(.L_50 - .L_49)
.L_49:
        /*014c*/ 	.word	0x00000000
        /*0150*/ 	.short	0x0005
        /*0152*/ 	.short	0x0028
        /*0154*/ 	.byte	0x00, 0xf0, 0x11, 0x00


	//----- nvinfo : EIATTR_KPARAM_INFO
	.align		4
.L_50:
        /*0158*/ 	.byte	0x04, 0x17
        /*015a*/ 	.short	(.L_52 - .L_51)
.L_51:
        /*015c*/ 	.word	0x00000000
        /*0160*/ 	.short	0x0004
        /*0162*/ 	.short	0x0020
        /*0164*/ 	.byte	0x00, 0xf4, 0x21, 0x00


	//----- nvinfo : EIATTR_KPARAM_INFO
	.align		4
.L_52:
        /*0168*/ 	.byte	0x04, 0x17
        /*016a*/ 	.short	(.L_54 - .L_53)
.L_53:
        /*016c*/ 	.word	0x00000000
        /*0170*/ 	.short	0x0003
        /*0172*/ 	.short	0x0018
        /*0174*/ 	.byte	0x00, 0xf4, 0x21, 0x00


	//----- nvinfo : EIATTR_KPARAM_INFO
	.align		4
.L_54:
        /*0178*/ 	.byte	0x04, 0x17
        /*017a*/ 	.short	(.L_56 - .L_55)
.L_55:
        /*017c*/ 	.word	0x00000000
        /*0180*/ 	.short	0x0002
        /*0182*/ 	.short	0x0010
        /*0184*/ 	.byte	0x00, 0xf4, 0x21, 0x00


	//----- nvinfo : EIATTR_KPARAM_INFO
	.align		4
.L_56:
        /*0188*/ 	.byte	0x04, 0x17
        /*018a*/ 	.short	(.L_58 - .L_57)
.L_57:
        /*018c*/ 	.word	0x00000000
        /*0190*/ 	.short	0x0001
        /*0192*/ 	.short	0x0008
        /*0194*/ 	.byte	0x00, 0xf4, 0x21, 0x00


	//----- nvinfo : EIATTR_KPARAM_INFO
	.align		4
.L_58:
        /*0198*/ 	.byte	0x04, 0x17
        /*019a*/ 	.short	(.L_60 - .L_59)
.L_59:
        /*019c*/ 	.word	0x00000000
        /*01a0*/ 	.short	0x0000
        /*01a2*/ 	.short	0x0000
        /*01a4*/ 	.byte	0x00, 0xf4, 0x21, 0x00


	//----- nvinfo : EIATTR_SPARSE_MMA_MASK
	.align		4
.L_60:
        /*01a8*/ 	.byte	0x03, 0x50
        /*01aa*/ 	.short	0x0000


	//----- nvinfo : EIATTR_MAXREG_COUNT
	.align		4
        /*01ac*/ 	.byte	0x03, 0x1b
        /*01ae*/ 	.short	0x00ff


	//----- nvinfo : EIATTR_NUM_BARRIERS
	.align		4
        /*01b0*/ 	.byte	0x02, 0x4c
        /*01b2*/ 	.byte	0x01
	.zero		1


	//----- nvinfo : EIATTR_MERCURY_ISA_VERSION
	.align		4
        /*01b4*/ 	.byte	0x03, 0x5f
        /*01b6*/ 	.short	0x0101


	//----- nvinfo : EIATTR_COOP_GROUP_MASK_REGIDS
	.align		4
        /*01b8*/ 	.byte	0x04, 0x29
        /*01ba*/ 	.short	(.L_62 - .L_61)


	//   ....[0]....
.L_61:
        /*01bc*/ 	.word	0xffffffff


	//   ....[1]....
        /*01c0*/ 	.word	0xffffffff


	//   ....[2]....
        /*01c4*/ 	.word	0xffffffff


	//   ....[3]....
        /*01c8*/ 	.word	0xffffffff


	//   ....[4]....
        /*01cc*/ 	.word	0xffffffff


	//   ....[5]....
        /*01d0*/ 	.word	0xffffffff


	//   ....[6]....
        /*01d4*/ 	.word	0xffffffff


	//   ....[7]....
        /*01d8*/ 	.word	0xffffffff


	//   ....[8]....
        /*01dc*/ 	.word	0xffffffff


	//   ....[9]....
        /*01e0*/ 	.word	0xffffffff


	//   ....[10]....
        /*01e4*/ 	.word	0xffffffff


	//   ....[11]....
        /*01e8*/ 	.word	0xffffffff


	//   ....[12]....
        /*01ec*/ 	.word	0xffffffff


	//   ....[13]....
        /*01f0*/ 	.word	0xffffffff


	//   ....[14]....
        /*01f4*/ 	.word	0xffffffff


	//   ....[15]....
        /*01f8*/ 	.word	0xffffffff


	//----- nvinfo : EIATTR_COOP_GROUP_INSTR_OFFSETS
	.align		4
.L_62:
        /*01fc*/ 	.byte	0x04, 0x28
        /*01fe*/ 	.short	(.L_64 - .L_63)


	//   ....[0]....
.L_63:
        /*0200*/ 	.word	0x00001300


	//   ....[1]....
        /*0204*/ 	.word	0x00001370


	//   ....[2]....
        /*0208*/ 	.word	0x00001490


	//   ....[3]....
        /*020c*/ 	.word	0x000014b0


	//   ....[4]....
        /*0210*/ 	.word	0x00001530


	//   ....[5]....
        /*0214*/ 	.word	0x00001600


	//   ....[6]....
        /*0218*/ 	.word	0x00001620


	//   ....[7]....
        /*021c*/ 	.word	0x00001710


	//   ....[8]....
        /*0220*/ 	.word	0x00001720


	//   ....[9]....
        /*0224*/ 	.word	0x00001790


	//   ....[10]....
        /*0228*/ 	.word	0x00001b10


	//   ....[11]....
        /*022c*/ 	.word	0x00001b40


	//   ....[12]....
        /*0230*/ 	.word	0x00001bd0


	//   ....[13]....
        /*0234*/ 	.word	0x00001d10


	//   ....[14]....
        /*0238*/ 	.word	0x00001d20


	//   ....[15]....
        /*023c*/ 	.word	0x00001d40


	//----- nvinfo : EIATTR_EXIT_INSTR_OFFSETS
	.align		4
.L_64:
        /*0240*/ 	.byte	0x04, 0x1c
        /*0242*/ 	.short	(.L_66 - .L_65)


	//   ....[0]....
.L_65:
        /*0244*/ 	.word	0x000033b0


	//----- nvinfo : EIATTR_REQNTID
	.align		4
.L_66:
        /*0248*/ 	.byte	0x04, 0x10
        /*024a*/ 	.short	(.L_68 - .L_67)
.L_67:
        /*024c*/ 	.word	0x00000080
        /*0250*/ 	.word	0x00000001
        /*0254*/ 	.word	0x00000001


	//----- nvinfo : EIATTR_CBANK_PARAM_SIZE
	.align		4
.L_68:
        /*0258*/ 	.byte	0x03, 0x19
        /*025a*/ 	.short	0x0088


	//----- nvinfo : EIATTR_PARAM_CBANK
	.align		4
        /*025c*/ 	.byte	0x04, 0x0a
        /*025e*/ 	.short	(.L_70 - .L_69)
	.align		4
.L_69:
        /*0260*/ 	.word	index@(.nv.constant0.attn_fwd)
        /*0264*/ 	.short	0x0210
        /*0266*/ 	.short	0x0088


	//----- nvinfo : EIATTR_SW_WAR
	.align		4
.L_70:
        /*0268*/ 	.byte	0x04, 0x36
        /*026a*/ 	.short	(.L_72 - .L_71)
.L_71:
        /*026c*/ 	.word	0x00000008
.L_72:


//--------------------- .nv.callgraph             --------------------------
	.section	.nv.callgraph,"",@"SHT_CUDA_CALLGRAPH"
	.align	4
	.sectionentsize	8
	.align		4
        /*0000*/ 	.word	0x00000000
	.align		4
        /*0004*/ 	.word	0xffffffff
	.align		4
        /*0008*/ 	.word	0x00000000
	.align		4
        /*000c*/ 	.word	0xfffffffe
	.align		4
        /*0010*/ 	.word	0x00000000
	.align		4
        /*0014*/ 	.word	0xfffffffd
	.align		4
        /*0018*/ 	.word	0x00000000
	.align		4
        /*001c*/ 	.word	0xfffffffc


//--------------------- .nv.constant4             --------------------------
	.section	.nv.constant4,"a",@progbits
	.align	8
	.align		8
.nv.constant4:
        /*0000*/ 	.dword	_$_str


//--------------------- .text.attn_fwd            --------------------------
	.section	.text.attn_fwd,"ax",@progbits
	.align	128
        .global         attn_fwd
        .type           attn_fwd,@function
        .size           attn_fwd,(.L_x_3 - attn_fwd)
        .other          attn_fwd,@"STO_CUDA_ENTRY STV_DEFAULT"
attn_fwd:
.text.attn_fwd:
[----:B------:R-:W-:Y:S08]  /*0000*/  LDC R1, c[0x0][0x28] ;  /* 0x00000a00ff017b82 */ /* 0x000ff00000000800 */
[----:B------:R-:W0:Y:S01]  /*0010*/  S2UR UR8, SR_CTAID.X ;  /* 0x00000000000879c3 */ /* 0x000e220000002500 */
[----:B------:R-:W1:Y:S01]  /*0020*/  S2R R0, SR_TID.X ;  /* 0x0000000000007919 */ /* 0x000e620000002100 */
[----:B------:R-:W-:Y:S01]  /*0030*/  ULDC.64 UR4, c[0x0][0x240] ;  /* 0x0000900000047ab9 */ /* 0x000fe20000000a00 */
[----:B------:R-:W-:-:S05]  /*0040*/  ULDC.64 UR20, c[0x0][0x208] ;  /* 0x0000820000147ab9 */ /* 0x000fca0000000a00 */
[----:B------:R-:W2:Y:S08]  /*0050*/  S2UR UR10, SR_CTAID.Y ;  /* 0x00000000000a79c3 */ /* 0x000eb00000002600 */
[----:B------:R-:W3:Y:S01]  /*0060*/  LDC.64 R8, c[0x0][0x210] ;  /* 0x00008400ff087b82 */ /* 0x000ee20000000a00 */
[----:B0-----:R-:W-:-:S07]  /*0070*/  USHF.L.U32 UR8, UR8, 0x7, URZ ;  /* 0x0000000708087899 */ /* 0x001fce000800063f */
[----:B------:R-:W0:Y:S01]  /*0080*/  LDC R5, c[0x0][0x248] ;  /* 0x00009200ff057b82 */ /* 0x000e220000000800 */
[----:B------:R-:W-:Y:S01]  /*0090*/  IMAD.U32 R3, RZ, RZ, UR8 ;  /* 0x00000008ff037e24 */ /* 0x000fe2000f8e00ff */
[----:B--2---:R-:W-:-:S04]  /*00a0*/  UIMAD UR4, UR10, UR4, URZ ;  /* 0x000000040a0472a4 */ /* 0x004fc8000f8e023f */
[----:B-1----:R-:W-:Y:S01]  /*00b0*/  LOP3.LUT R6, R3, 0x7f, R0, 0xf8, !PT ;  /* 0x0000007f03067812 */ /* 0x002fe200078ef800 */
[----:B------:R-:W-:-:S04]  /*00c0*/  USHF.L.U32 UR6, UR4, 0x1, URZ ;  /* 0x0000000104067899 */ /* 0x000fc8000800063f */
[----:B------:R-:W-:Y:S01]  /*00d0*/  IMAD R2, R6, UR5, RZ ;  /* 0x0000000506027c24 */ /* 0x000fe2000f8e02ff */
[----:B------:R-:W-:-:S03]  /*00e0*/  UIMAD.WIDE UR4, UR4, 0x2, URZ ;  /* 0x00000002040478a5 */ /* 0x000fc6000f8e023f */
[C---:B------:R-:W-:Y:S02]  /*00f0*/  IMAD.SHL.U32 R3, R2.reuse, 0x2, RZ ;  /* 0x0000000202037824 */ /* 0x040fe400078e00ff */
[----:B------:R-:W-:-:S03]  /*0100*/  IMAD.HI R4, R2, 0x2, RZ ;  /* 0x0000000202047827 */ /* 0x000fc600078e02ff */
[----:B---3--:R-:W-:Y:S01]  /*0110*/  IADD3 R2, P0, P1, R3, UR6, R8 ;  /* 0x0000000603027c10 */ /* 0x008fe2000f91e008 */
[C---:B0-----:R-:W-:Y:S02]  /*0120*/  IMAD R13, R5.reuse, 0x12, RZ ;  /* 0x00000012050d7824 */ /* 0x041fe400078e02ff */
[C---:B------:R-:W-:Y:S01]  /*0130*/  IMAD R25, R5.reuse, 0x6, RZ ;  /* 0x0000000605197824 */ /* 0x040fe200078e02ff */
[----:B------:R-:W-:Y:S01]  /*0140*/  IADD3.X R3, R4, UR5, R9, P0, P1 ;  /* 0x0000000504037c10 */ /* 0x000fe200087e2409 */
[C---:B------:R-:W-:Y:S01]  /*0150*/  IMAD R17, R5.reuse, 0x14, RZ ;  /* 0x0000001405117824 */ /* 0x040fe200078e02ff */
[C---:B------:R-:W-:Y:S01]  /*0160*/  SHF.L.U32 R9, R5.reuse, 0x1, RZ ;  /* 0x0000000105097819 */ /* 0x040fe200000006ff */
[C---:B------:R-:W-:Y:S01]  /*0170*/  IMAD R33, R5.reuse, 0xa, RZ ;  /* 0x0000000a05217824 */ /* 0x040fe200078e02ff */
[CC--:B------:R-:W-:Y:S01]  /*0180*/  LEA R16, P4, R5.reuse, R2.reuse, 0x2 ;  /* 0x0000000205107211 */ /* 0x0c0fe200078810ff */
[----:B------:R-:W-:Y:S01]  /*0190*/  IMAD R19, R5, 0x16, RZ ;  /* 0x0000001605137824 */ /* 0x000fe200078e02ff */
[-C--:B------:R-:W-:Y:S01]  /*01a0*/  IADD3 R12, P6, R9, R2.reuse, RZ ;  /* 0x00000002090c7210 */ /* 0x080fe20007fde0ff */
[----:B------:R-:W-:Y:S01]  /*01b0*/  IMAD R21, R5, 0x18, RZ ;  /* 0x0000001805157824 */ /* 0x000fe200078e02ff */
[-C--:B------:R-:W-:Y:S01]  /*01c0*/  IADD3 R4, P0, R13, R2.reuse, RZ ;  /* 0x000000020d047210 */ /* 0x080fe20007f1e0ff */
[C---:B------:R-:W-:Y:S01]  /*01d0*/  IMAD R11, R5.reuse, 0x3, RZ ;  /* 0x00000003050b7824 */ /* 0x040fe200078e02ff */
[CC--:B------:R-:W-:Y:S01]  /*01e0*/  LEA.HI.X.SX32 R13, R5.reuse, R3.reuse, 0x1, P6 ;  /* 0x00000003050d7211 */ /* 0x0c0fe200030f0eff */
[----:B------:R-:W-:Y:S01]  /*01f0*/  IMAD.SHL.U32 R15, R5, 0x4, RZ ;  /* 0x00000004050f7824 */ /* 0x000fe200078e00ff */
[-C--:B------:R-:W-:Y:S01]  /*0200*/  IADD3 R8, P3, R17, R2.reuse, RZ ;  /* 0x0000000211087210 */ /* 0x080fe20007f7e0ff */
[----:B------:R-:W-:Y:S01]  /*0210*/  IMAD R35, R5, 0xc, RZ ;  /* 0x0000000c05237824 */ /* 0x000fe200078e02ff */
[-C--:B------:R-:W-:Y:S01]  /*0220*/  IADD3 R18, P5, R25, R2.reuse, RZ ;  /* 0x0000000219127210 */ /* 0x080fe20007fbe0ff */
[C---:B------:R-:W-:Y:S01]  /*0230*/  IMAD R39, R5.reuse, 0xe, RZ ;  /* 0x0000000e05277824 */ /* 0x040fe200078e02ff */
[CC--:B------:R-:W-:Y:S01]  /*0240*/  LEA R20, P6, R5.reuse, R2.reuse, 0x3 ;  /* 0x0000000205147211 */ /* 0x0c0fe200078c18ff */
[----:B------:R-:W-:Y:S01]  /*0250*/  IMAD R23, R5, 0x5, RZ ;  /* 0x0000000505177824 */ /* 0x000fe200078e02ff */
[-C--:B------:R-:W-:Y:S01]  /*0260*/  LEA.HI.X.SX32 R17, R9, R3.reuse, 0x1, P4 ;  /* 0x0000000309117211 */ /* 0x080fe200020f0eff */
[----:B------:R-:W-:Y:S01]  /*0270*/  IMAD R27, R5, 0x7, RZ ;  /* 0x00000007051b7824 */ /* 0x000fe200078e02ff */
[-C--:B------:R-:W-:Y:S01]  /*0280*/  IADD3 R22, P4, R33, R2.reuse, RZ ;  /* 0x0000000221167210 */ /* 0x080fe20007f9e0ff */
[----:B------:R-:W-:Y:S01]  /*0290*/  IMAD R37, R5, 0x1a, RZ ;  /* 0x0000001a05257824 */ /* 0x000fe200078e02ff */
[-C--:B------:R-:W-:Y:S01]  /*02a0*/  IADD3 R10, P2, R19, R2.reuse, RZ ;  /* 0x00000002130a7210 */ /* 0x080fe20007f5e0ff */
[----:B------:R-:W-:Y:S01]  /*02b0*/  IMAD R41, R5, 0x1c, RZ ;  /* 0x0000001c05297824 */ /* 0x000fe200078e02ff */
[-C--:B------:R-:W-:Y:S01]  /*02c0*/  IADD3 R14, P1, R21, R2.reuse, RZ ;  /* 0x00000002150e7210 */ /* 0x080fe20007f3e0ff */
[----:B------:R-:W-:Y:S01]  /*02d0*/  IMAD.SHL.U32 R29, R5, 0x8, RZ ;  /* 0x00000008051d7824 */ /* 0x000fe200078e00ff */
[-C--:B------:R-:W-:Y:S01]  /*02e0*/  LEA.HI.X.SX32 R19, R11, R3.reuse, 0x1, P5 ;  /* 0x000000030b137211 */ /* 0x080fe200028f0eff */
[----:B------:R-:W-:Y:S01]  /*02f0*/  IMAD R31, R5, 0x9, RZ ;  /* 0x00000009051f7824 */ /* 0x000fe200078e02ff */
[-C--:B------:R-:W-:Y:S01]  /*0300*/  LEA.HI.X.SX32 R21, R15, R3.reuse, 0x1, P6 ;  /* 0x000000030f157211 */ /* 0x080fe200030f0eff */
[----:B------:R-:W-:Y:S01]  /*0310*/  IMAD R43, R5, 0x1e, RZ ;  /* 0x0000001e052b7824 */ /* 0x000fe200078e02ff */
[-C--:B------:R-:W-:Y:S01]  /*0320*/  IADD3 R24, P5, R35, R2.reuse, RZ ;  /* 0x0000000223187210 */ /* 0x080fe20007fbe0ff */
[----:B------:R0:W2:Y:S01]  /*0330*/  LDG.E.U16 R7, desc[UR20][R2.64] ;  /* 0x0000001402077981 */ /* 0x0000a2000c1e1500 */
[-C--:B------:R-:W-:Y:S01]  /*0340*/  IADD3 R26, P6, R39, R2.reuse, RZ ;  /* 0x00000002271a7210 */ /* 0x080fe20007fde0ff */
[----:B------:R-:W-:Y:S01]  /*0350*/  IMAD R11, R5, 0xb, RZ ;  /* 0x0000000b050b7824 */ /* 0x000fe200078e02ff */
[----:B------:R-:W-:Y:S01]  /*0360*/  LEA.HI.X.SX32 R23, R23, R3, 0x1, P4 ;  /* 0x0000000317177211 */ /* 0x000fe200020f0eff */
[----:B------:R-:W3:Y:S01]  /*0370*/  LDG.E.U16 R12, desc[UR20][R12.64] ;  /* 0x000000140c0c7981 */ /* 0x000ee2000c1e1500 */
[----:B------:R-:W-:-:S02]  /*0380*/  LEA R28, P4, R5, R2, 0x4 ;  /* 0x00000002051c7211 */ /* 0x000fc400078820ff */
[-C--:B------:R-:W-:Y:S01]  /*0390*/  LEA.HI.X.SX32 R25, R25, R3.reuse, 0x1, P5 ;  /* 0x0000000319197211 */ /* 0x080fe200028f0eff */
[----:B------:R1:W4:Y:S01]  /*03a0*/  LDG.E.U16 R17, desc[UR20][R16.64] ;  /* 0x0000001410117981 */ /* 0x000322000c1e1500 */
[-C--:B------:R-:W-:Y:S02]  /*03b0*/  LEA.HI.X.SX32 R27, R27, R3.reuse, 0x1, P6 ;  /* 0x000000031b1b7211 */ /* 0x080fe400030f0eff */
[-C--:B------:R-:W-:Y:S01]  /*03c0*/  IADD3 R30, P5, R37, R2.reuse, RZ ;  /* 0x00000002251e7210 */ /* 0x080fe20007fbe0ff */
[----:B------:R-:W-:Y:S01]  /*03d0*/  IMAD R37, R5, 0xd, RZ ;  /* 0x0000000d05257824 */ /* 0x000fe200078e02ff */
[----:B------:R-:W-:Y:S01]  /*03e0*/  IADD3 R32, P6, R41, R2, RZ ;  /* 0x0000000229207210 */ /* 0x000fe20007fde0ff */
[----:B------:R-:W-:Y:S01]  /*03f0*/  IMAD R41, R5, 0xf, RZ ;  /* 0x0000000f05297824 */ /* 0x000fe200078e02ff */
[-C--:B------:R-:W-:Y:S01]  /*0400*/  LEA.HI.X.SX32 R29, R29, R3.reuse, 0x1, P4 ;  /* 0x000000031d1d7211 */ /* 0x080fe200020f0eff */
[----:B------:R-:W5:Y:S01]  /*0410*/  LDG.E.U16 R18, desc[UR20][R18.64] ;  /* 0x0000001412127981 */ /* 0x000f62000c1e1500 */
[----:B------:R-:W-:-:S02]  /*0420*/  LEA.HI.X.SX32 R5, R31, R3, 0x1, P0 ;  /* 0x000000031f057211 */ /* 0x000fc400000f0eff */
[-C--:B------:R-:W-:Y:S01]  /*0430*/  LEA.HI.X.SX32 R9, R33, R3.reuse, 0x1, P3 ;  /* 0x0000000321097211 */ /* 0x080fe200018f0eff */
[----:B------:R-:W3:Y:S01]  /*0440*/  LDG.E.U16 R28, desc[UR20][R28.64] ;  /* 0x000000141c1c7981 */ /* 0x000ee2000c1e1500 */
[----:B0-----:R-:W-:Y:S02]  /*0450*/  IADD3 R2, P4, R43, R2, RZ ;  /* 0x000000022b027210 */ /* 0x001fe40007f9e0ff */
[-C--:B------:R-:W-:Y:S01]  /*0460*/  LEA.HI.X.SX32 R11, R11, R3.reuse, 0x1, P2 ;  /* 0x000000030b0b7211 */ /* 0x080fe200010f0eff */
[----:B------:R0:W4:Y:S01]  /*0470*/  LDG.E.U16 R4, desc[UR20][R4.64] ;  /* 0x0000001404047981 */ /* 0x000122000c1e1500 */
[-C--:B------:R-:W-:Y:S02]  /*0480*/  LEA.HI.X.SX32 R15, R35, R3.reuse, 0x1, P1 ;  /* 0x00000003230f7211 */ /* 0x080fe400008f0eff */
[-C--:B------:R-:W-:Y:S01]  /*0490*/  LEA.HI.X.SX32 R31, R37, R3.reuse, 0x1, P5 ;  /* 0x00000003251f7211 */ /* 0x080fe200028f0eff */
[----:B------:R0:W5:Y:S01]  /*04a0*/  LDG.E.U16 R8, desc[UR20][R8.64] ;  /* 0x0000001408087981 */ /* 0x000162000c1e1500 */
[----:B------:R-:W-:-:S02]  /*04b0*/  LEA.HI.X.SX32 R33, R39, R3, 0x1, P6 ;  /* 0x0000000327217211 */ /* 0x000fc400030f0eff */
[----:B------:R-:W-:Y:S01]  /*04c0*/  LEA.HI.X.SX32 R3, R41, R3, 0x1, P4 ;  /* 0x0000000329037211 */ /* 0x000fe200020f0eff */
[----:B------:R0:W5:Y:S04]  /*04d0*/  LDG.E.U16 R10, desc[UR20][R10.64] ;  /* 0x000000140a0a7981 */ /* 0x000168000c1e1500 */
[----:B------:R-:W5:Y:S04]  /*04e0*/  LDG.E.U16 R20, desc[UR20][R20.64] ;  /* 0x0000001414147981 */ /* 0x000f68000c1e1500 */
[----:B------:R-:W5:Y:S04]  /*04f0*/  LDG.E.U16 R14, desc[UR20][R14.64] ;  /* 0x000000140e0e7981 */ /* 0x000f68000c1e1500 */
[----:B------:R-:W5:Y:S04]  /*0500*/  LDG.E.U16 R22, desc[UR20][R22.64] ;  /* 0x0000001416167981 */ /* 0x000f68000c1e1500 */
[----:B------:R-:W5:Y:S04]  /*0510*/  LDG.E.U16 R30, desc[UR20][R30.64] ;  /* 0x000000141e1e7981 */ /* 0x000f68000c1e1500 */
[----:B------:R-:W5:Y:S04]  /*0520*/  LDG.E.U16 R24, desc[UR20][R24.64] ;  /* 0x0000001418187981 */ /* 0x000f68000c1e1500 */
[----:B------:R-:W5:Y:S04]  /*0530*/  LDG.E.U16 R13, desc[UR20][R32.64] ;  /* 0x00000014200d7981 */ /* 0x000f68000c1e1500 */
[----:B------:R-:W5:Y:S04]  /*0540*/  LDG.E.U16 R26, desc[UR20][R26.64] ;  /* 0x000000141a1a7981 */ /* 0x000f68000c1e1500 */
[----:B------:R0:W5:Y:S01]  /*0550*/  LDG.E.U16 R19, desc[UR20][R2.64] ;  /* 0x0000001402137981 */ /* 0x000162000c1e1500 */
[----:B------:R-:W0:Y:S01]  /*0560*/  S2UR UR11, SR_CgaCtaId ;  /* 0x00000000000b79c3 */ /* 0x000e220000008800 */
[C---:B-1----:R-:W-:Y:S01]  /*0570*/  SHF.L.U32 R16, R0.reuse, 0x1, RZ ;  /* 0x0000000100107819 */ /* 0x042fe200000006ff */
[----:B------:R-:W-:Y:S01]  /*0580*/  UIADD3 UR22, UR8, 0x80, URZ ;  /* 0x0000008008167890 */ /* 0x000fe2000fffe03f */
[----:B------:R-:W-:-:S02]  /*0590*/  LOP3.LUT R36, R0, 0x40, RZ, 0xc0, !PT ;  /* 0x0000004000247812 */ /* 0x000fc400078ec0ff */
[----:B0-----:R-:W-:Y:S01]  /*05a0*/  LOP3.LUT R5, R16, 0x7e, RZ, 0xc0, !PT ;  /* 0x0000007e10057812 */ /* 0x001fe200078ec0ff */
[----:B------:R-:W-:Y:S01]  /*05b0*/  UMOV UR4, 0x400 ;  /* 0x0000040000047882 */ /* 0x000fe20000000000 */
[----:B------:R-:W-:-:S03]  /*05c0*/  UISETP.GE.AND UP0, UPT, UR22, 0x1, UPT ;  /* 0x000000011600788c */ /* 0x000fc6000bf06270 */
[----:B------:R-:W-:-:S03]  /*05d0*/  IMAD R5, R36, 0x20, R5 ;  /* 0x0000002024057824 */ /* 0x000fc600078e0205 */
[----:B------:R-:W-:Y:S02]  /*05e0*/  PLOP3.LUT P0, PT, PT, PT, UP0, 0x80, 0x0 ;  /* 0x000000000000781c */ /* 0x000fe40003f0f008 */
[C---:B------:R-:W-:Y:S02]  /*05f0*/  LOP3.LUT R9, R5.reuse, 0x10, RZ, 0x3c, !PT ;  /* 0x0000001005097812 */ /* 0x040fe400078e3cff */
[C---:B------:R-:W-:Y:S01]  /*0600*/  LOP3.LUT R11, R5.reuse, 0x20, RZ, 0x3c, !PT ;  /* 0x00000020050b7812 */ /* 0x040fe200078e3cff */
[----:B------:R-:W-:Y:S01]  /*0610*/  ULEA UR11, UR11, UR4, 0x18 ;  /* 0x000000040b0b7291 */ /* 0x000fe2000f8ec03f */
[C---:B------:R-:W-:Y:S02]  /*0620*/  LOP3.LUT R3, R5.reuse, 0x30, RZ, 0x3c, !PT ;  /* 0x0000003005037812 */ /* 0x040fe400078e3cff */
[C---:B------:R-:W-:Y:S02]  /*0630*/  LOP3.LUT R15, R5.reuse, 0x40, RZ, 0x3c, !PT ;  /* 0x00000040050f7812 */ /* 0x040fe400078e3cff */
[----:B------:R-:W-:Y:S01]  /*0640*/  LOP3.LUT R21, R5, 0x50, RZ, 0x3c, !PT ;  /* 0x0000005005157812 */ /* 0x000fe200078e3cff */
[----:B------:R-:W-:Y:S01]  /*0650*/  IMAD.MOV.U32 R34, RZ, RZ, -0x800000 ;  /* 0xff800000ff227424 */ /* 0x000fe200078e00ff */
[----:B------:R-:W-:Y:S01]  /*0660*/  MOV R32, 0xff800000 ;  /* 0xff80000000207802 */ /* 0x000fe20000000f00 */
[----:B------:R-:W-:Y:S01]  /*0670*/  IMAD.MOV.U32 R33, RZ, RZ, -0x800000 ;  /* 0xff800000ff217424 */ /* 0x000fe200078e00ff */
[----:B------:R-:W-:-:S02]  /*0680*/  MOV R35, 0xff800000 ;  /* 0xff80000000237802 */ /* 0x000fc40000000f00 */
[----:B------:R-:W-:Y:S02]  /*0690*/  CS2R R48, SRZ ;  /* 0x0000000000307805 */ /* 0x000fe4000001ff00 */
[----:B------:R-:W-:Y:S02]  /*06a0*/  MOV R2, 0x3f800000 ;  /* 0x3f80000000027802 */ /* 0x000fe40000000f00 */
[----:B------:R-:W-:Y:S02]  /*06b0*/  CS2R R50, SRZ ;  /* 0x0000000000327805 */ /* 0x000fe4000001ff00 */
[----:B------:R-:W-:Y:S02]  /*06c0*/  CS2R R52, SRZ ;  /* 0x0000000000347805 */ /* 0x000fe4000001ff00 */
[----:B------:R-:W-:Y:S02]  /*06d0*/  CS2R R54, SRZ ;  /* 0x0000000000367805 */ /* 0x000fe4000001ff00 */
[----:B------:R-:W-:-:S02]  /*06e0*/  CS2R R40, SRZ ;  /* 0x0000000000287805 */ /* 0x000fc4000001ff00 */
[----:B------:R-:W-:Y:S02]  /*06f0*/  CS2R R42, SRZ ;  /* 0x00000000002a7805 */ /* 0x000fe4000001ff00 */
[----:B------:R-:W-:Y:S02]  /*0700*/  CS2R R44, SRZ ;  /* 0x00000000002c7805 */ /* 0x000fe4000001ff00 */
[----:B------:R-:W-:Y:S01]  /*0710*/  CS2R R46, SRZ ;  /* 0x00000000002e7805 */ /* 0x000fe2000001ff00 */
[----:B--2---:R0:W-:Y:S02]  /*0720*/  STS.U16 [R5+UR11], R7 ;  /* 0x0000000705007988 */ /* 0x0041e4000800040b */
[C---:B0-----:R-:W-:Y:S02]  /*0730*/  LOP3.LUT R7, R5.reuse, 0x60, RZ, 0x3c, !PT ;  /* 0x0000006005077812 */ /* 0x041fe400078e3cff */
[----:B---3--:R-:W-:Y:S04]  /*0740*/  STS.U16 [R5+UR11+0x400], R28 ;  /* 0x0004001c05007988 */ /* 0x008fe8000800040b */
[----:B------:R-:W-:Y:S04]  /*0750*/  STS.U16 [R9+UR11+0x80], R12 ;  /* 0x0000800c09007988 */ /* 0x000fe8000800040b */
[----:B----4-:R0:W-:Y:S04]  /*0760*/  STS.U16 [R9+UR11+0x480], R4 ;  /* 0x0004800409007988 */ /* 0x0101e8000800040b */
[----:B------:R-:W-:Y:S04]  /*0770*/  STS.U16 [R11+UR11+0x100], R17 ;  /* 0x000100110b007988 */ /* 0x000fe8000800040b */
[----:B-----5:R-:W-:Y:S01]  /*0780*/  STS.U16 [R11+UR11+0x500], R8 ;  /* 0x000500080b007988 */ /* 0x020fe2000800040b */
[----:B0-----:R-:W-:-:S03]  /*0790*/  LOP3.LUT R9, R5, 0x70, RZ, 0x3c, !PT ;  /* 0x0000007005097812 */ /* 0x001fc600078e3cff */
[----:B------:R-:W-:Y:S04]  /*07a0*/  STS.U16 [R3+UR11+0x180], R18 ;  /* 0x0001801203007988 */ /* 0x000fe8000800040b */
[----:B------:R0:W-:Y:S04]  /*07b0*/  STS.U16 [R3+UR11+0x580], R10 ;  /* 0x0005800a03007988 */ /* 0x0001e8000800040b */
[----:B------:R-:W-:Y:S04]  /*07c0*/  STS.U16 [R15+UR11+0x200], R20 ;  /* 0x000200140f007988 */ /* 0x000fe8000800040b */
[----:B------:R-:W-:Y:S04]  /*07d0*/  STS.U16 [R15+UR11+0x600], R14 ;  /* 0x0006000e0f007988 */ /* 0x000fe8000800040b */
[----:B------:R-:W-:Y:S04]  /*07e0*/  STS.U16 [R21+UR11+0x280], R22 ;  /* 0x0002801615007988 */ /* 0x000fe8000800040b */
[----:B------:R-:W-:Y:S04]  /*07f0*/  STS.U16 [R21+UR11+0x680], R30 ;  /* 0x0006801e15007988 */ /* 0x000fe8000800040b */
[----:B------:R-:W-:Y:S04]  /*0800*/  STS.U16 [R7+UR11+0x300], R24 ;  /* 0x0003001807007988 */ /* 0x000fe8000800040b */
[----:B------:R1:W-:Y:S01]  /*0810*/  STS.U16 [R7+UR11+0x700], R13 ;  /* 0x0007000d07007988 */ /* 0x0003e2000800040b */
[----:B------:R-:W-:-:S03]  /*0820*/  IMAD.MOV.U32 R5, RZ, RZ, 0x3f800000 ;  /* 0x3f800000ff057424 */ /* 0x000fc600078e00ff */
[----:B------:R2:W-:Y:S01]  /*0830*/  STS.U16 [R9+UR11+0x380], R26 ;  /* 0x0003801a09007988 */ /* 0x0005e2000800040b */
[----:B------:R-:W-:-:S03]  /*0840*/  IMAD.MOV.U32 R4, RZ, RZ, 0x3f800000 ;  /* 0x3f800000ff047424 */ /* 0x000fc600078e00ff */
[----:B------:R2:W-:Y:S01]  /*0850*/  STS.U16 [R9+UR11+0x780], R19 ;  /* 0x0007801309007988 */ /* 0x0005e2000800040b */
[----:B0-----:R-:W-:Y:S01]  /*0860*/  IMAD.MOV.U32 R3, RZ, RZ, 0x3f800000 ;  /* 0x3f800000ff037424 */ /* 0x001fe200078e00ff */
[C---:B-1----:R-:W-:Y:S02]  /*0870*/  LOP3.LUT R7, R0.reuse, 0x60, RZ, 0xc0, !PT ;  /* 0x0000006000077812 */ /* 0x042fe400078ec0ff */
[----:B------:R-:W-:Y:S01]  /*0880*/  LOP3.LUT R8, R0, 0xf, RZ, 0xc0, !PT ;  /* 0x0000000f00087812 */ /* 0x000fe200078ec0ff */
[----:B------:R-:W-:Y:S06]  /*0890*/  @!P0 BRA `(.L_x_0) ;  /* 0x0000001400748947 */ /* 0x000fec0003800000 */
[----:B------:R-:W-:Y:S01]  /*08a0*/  ULDC.64 UR12, c[0x0][0x250] ;  /* 0x00009400000c7ab9 */ /* 0x000fe20000000a00 */
[----:B------:R-:W0:Y:S01]  /*08b0*/  LDC R5, c[0x0][0x268] ;  /* 0x00009a00ff057b82 */ /* 0x000e220000000800 */
[----:B------:R-:W-:Y:S01]  /*08c0*/  UIMAD UR12, UR10, UR12, URZ ;  /* 0x0000000c0a0c72a4 */ /* 0x000fe2000f8e023f */
[--C-:B------:R-:W-:Y:S01]  /*08d0*/  SHF.R.U32.HI R10, RZ, 0x4, R0.reuse ;  /* 0x00000004ff0a7819 */ /* 0x100fe20000011600 */
[----:B------:R-:W-:Y:S01]  /*08e0*/  ULDC UR4, c[0x0][0x258] ;  /* 0x0000960000047ab9 */ /* 0x000fe20000000800 */
[----:B------:R-:W-:Y:S01]  /*08f0*/  ULDC.64 UR14, c[0x0][0x260] ;  /* 0x00009800000e7ab9 */ /* 0x000fe20000000a00 */
[C---:B------:R-:W-:Y:S01]  /*0900*/  IMAD R2, R8.reuse, UR4, RZ ;  /* 0x0000000408027c24 */ /* 0x040fe2000f8e02ff */
[----:B------:R-:W-:Y:S01]  /*0910*/  UIMAD UR14, UR10, UR14, URZ ;  /* 0x0000000e0a0e72a4 */ /* 0x000fe2000f8e023f */
[----:B------:R-:W-:Y:S01]  /*0920*/  IMAD R8, R8, UR15, RZ ;  /* 0x0000000f08087c24 */ /* 0x000fe2000f8e02ff */
[----:B------:R-:W-:Y:S01]  /*0930*/  USHF.L.U32 UR4, UR12, 0x1, URZ ;  /* 0x000000010c047899 */ /* 0x000fe2000800063f */
[----:B------:R-:W-:Y:S01]  /*0940*/  IMAD.SHL.U32 R3, R2, 0x2, RZ ;  /* 0x0000000202037824 */ /* 0x000fe200078e00ff */
[----:B------:R-:W-:Y:S01]  /*0950*/  USHF.L.U32 UR5, UR14, 0x1, URZ ;  /* 0x000000010e057899 */ /* 0x000fe2000800063f */
[----:B------:R-:W-:Y:S01]  /*0960*/  SHF.R.U32.HI R11, RZ, 0x2, R0 ;  /* 0x00000002ff0b7819 */ /* 0x000fe20000011600 */
[----:B------:R-:W-:Y:S01]  /*0970*/  ULDC.64 UR16, c[0x0][0x218] ;  /* 0x0000860000107ab9 */ /* 0x000fe20000000a00 */
[----:B------:R-:W-:Y:S01]  /*0980*/  SGXT.U32 R0, R10, 0x3 ;  /* 0x000000030a00781a */ /* 0x000fe20000000000 */
[----:B------:R-:W-:Y:S01]  /*0990*/  IMAD.U32 R12, RZ, RZ, UR4 ;  /* 0x00000004ff0c7e24 */ /* 0x000fe2000f8e00ff */
[----:B------:R-:W-:Y:S01]  /*09a0*/  ULDC.64 UR18, c[0x0][0x220] ;  /* 0x0000880000127ab9 */ /* 0x000fe20000000a00 */
[----:B------:R-:W-:Y:S01]  /*09b0*/  IMAD.U32 R4, RZ, RZ, UR5 ;  /* 0x00000005ff047e24 */ /* 0x000fe2000f8e00ff */
[----:B------:R-:W-:Y:S01]  /*09c0*/  UIMAD.WIDE UR4, UR12, 0x2, URZ ;  /* 0x000000020c0478a5 */ /* 0x000fe2000f8e023f */
[----:B------:R-:W-:Y:S01]  /*09d0*/  SGXT.U32 R10, R11, 0x3 ;  /* 0x000000030b0a781a */ /* 0x000fe20000000000 */
[----:B------:R-:W-:Y:S01]  /*09e0*/  UIMAD.WIDE UR6, UR14, 0x2, URZ ;  /* 0x000000020e0678a5 */ /* 0x000fe2000f8e023f */
[----:B------:R-:W-:Y:S01]  /*09f0*/  IADD3 R12, P1, P2, R3, UR16, R12 ;  /* 0x00000010030c7c10 */ /* 0x000fe2000fa3e00c */
[----:B------:R-:W-:Y:S01]  /*0a00*/  IMAD.HI R2, R2, 0x2, RZ ;  /* 0x0000000202027827 */ /* 0x000fe200078e02ff */
[----:B------:R-:W-:-:S02]  /*0a10*/  SHF.L.U32 R3, R8, 0x1, RZ ;  /* 0x0000000108037819 */ /* 0x000fc400000006ff */
[----:B------:R-:W-:Y:S02]  /*0a20*/  CS2R R48, SRZ ;  /* 0x0000000000307805 */ /* 0x000fe4000001ff00 */
[----:B------:R-:W-:Y:S01]  /*0a30*/  MOV R11, UR5 ;  /* 0x00000005000b7c02 */ /* 0x000fe20008000f00 */
[----:B------:R-:W-:Y:S01]  /*0a40*/  IMAD.U32 R14, RZ, RZ, UR13 ;  /* 0x0000000dff0e7e24 */ /* 0x000fe2000f8e00ff */
[----:B--2---:R-:W-:Y:S01]  /*0a50*/  IADD3 R9, P3, P4, R3, UR18, R4 ;  /* 0x0000001203097c10 */ /* 0x004fe2000fc7e004 */
[----:B------:R-:W-:Y:S01]  /*0a60*/  IMAD R3, R0, UR13, RZ ;  /* 0x0000000d00037c24 */ /* 0x000fe2000f8e02ff */
[----:B------:R-:W-:Y:S01]  /*0a70*/  IADD3.X R11, R2, UR17, R11, P1, P2 ;  /* 0x00000011020b7c10 */ /* 0x000fe20008fe440b */
[----:B0-----:R-:W-:Y:S01]  /*0a80*/  IMAD R4, R0, R5, RZ ;  /* 0x0000000500047224 */ /* 0x001fe200078e02ff */
[----:B------:R-:W-:Y:S01]  /*0a90*/  SHF.R.U32.HI R7, RZ, 0x1, R7 ;  /* 0x00000001ff077819 */ /* 0x000fe20000011607 */
[----:B------:R-:W-:Y:S01]  /*0aa0*/  IMAD.HI R8, R8, 0x2, RZ ;  /* 0x0000000208087827 */ /* 0x000fe200078e02ff */
[----:B------:R-:W-:Y:S01]  /*0ab0*/  LEA R22, P1, R3, R12, 0x1 ;  /* 0x0000000c03167211 */ /* 0x000fe200078208ff */
[----:B------:R-:W-:Y:S01]  /*0ac0*/  UIADD3 UR5, UR11, 0x1000, URZ ;  /* 0x000010000b057890 */ /* 0x000fe2000fffe03f */
[----:B------:R-:W-:Y:S01]  /*0ad0*/  LEA R5, R5, R4, 0x3 ;  /* 0x0000000405057211 */ /* 0x000fe200078e18ff */
[----:B------:R-:W-:Y:S01]  /*0ae0*/  IMAD.U32 R13, RZ, RZ, UR7 ;  /* 0x00000007ff0d7e24 */ /* 0x000fe2000f8e00ff */
[----:B------:R-:W-:Y:S01]  /*0af0*/  LOP3.LUT R0, R7, UR8, R10, 0xfe, !PT ;  /* 0x0000000807007c12 */ /* 0x000fe2000f8efe0a */
[----:B------:R-:W-:Y:S01]  /*0b00*/  IMAD R2, R14, 0x8, R3 ;  /* 0x000000080e027824 */ /* 0x000fe200078e0203 */
[----:B------:R-:W-:Y:S01]  /*0b10*/  ISETP.NE.U32.AND P0, PT, R36, RZ, PT ;  /* 0x000000ff2400720c */ /* 0x000fe20003f05070 */
[----:B------:R-:W-:Y:S01]  /*0b20*/  USHF.R.U32.HI UR5, URZ, 0x4, UR5 ;  /* 0x000000043f057899 */ /* 0x000fe20008011605 */
[----:B------:R-:W-:Y:S01]  /*0b30*/  IADD3.X R7, R8, UR19, R13, P3, P4 ;  /* 0x0000001308077c10 */ /* 0x000fe20009fe840d */
[----:B------:R-:W-:Y:S01]  /*0b40*/  USHF.R.U32.HI UR8, URZ, 0x4, UR11 ;  /* 0x000000043f087899 */ /* 0x000fe2000801160b */
[----:B------:R-:W-:Y:S01]  /*0b50*/  LEA R12, P2, R2, R12, 0x1 ;  /* 0x0000000c020c7211 */ /* 0x000fe200078408ff */
[----:B------:R-:W-:Y:S01]  /*0b60*/  USGXT.U32 UR12, UR5, 0xe ;  /* 0x0000000e050c789a */ /* 0x000fe20008000000 */
[-C--:B------:R-:W-:Y:S01]  /*0b70*/  LEA R10, P3, R4, R9.reuse, 0x1 ;  /* 0x00000009040a7211 */ /* 0x080fe200078608ff */
[----:B------:R-:W-:Y:S01]  /*0b80*/  USGXT.U32 UR8, UR8, 0xe ;  /* 0x0000000e0808789a */ /* 0x000fe20008000000 */
[----:B------:R-:W-:Y:S01]  /*0b90*/  LEA R8, P4, R5, R9, 0x1 ;  /* 0x0000000905087211 */ /* 0x000fe200078808ff */
[----:B------:R-:W-:Y:S01]  /*0ba0*/  IMAD.MOV.U32 R15, RZ, RZ, -0x800000 ;  /* 0xff800000ff0f7424 */ /* 0x000fe200078e00ff */
[-C--:B------:R-:W-:Y:S01]  /*0bb0*/  LEA.HI.X.SX32 R23, R3, R11.reuse, 0x1, P1 ;  /* 0x0000000b03177211 */ /* 0x080fe200008f0eff */
[----:B------:R-:W-:Y:S01]  /*0bc0*/  IMAD.MOV.U32 R17, RZ, RZ, -0x800000 ;  /* 0xff800000ff117424 */ /* 0x000fe200078e00ff */
[----:B------:R-:W-:Y:S01]  /*0bd0*/  LEA.HI.X.SX32 R13, R2, R11, 0x1, P2 ;  /* 0x0000000b020d7211 */ /* 0x000fe200010f0eff */
[----:B------:R-:W-:Y:S01]  /*0be0*/  IMAD.MOV.U32 R2, RZ, RZ, 0x3f800000 ;  /* 0x3f800000ff027424 */ /* 0x000fe200078e00ff */
[-C--:B------:R-:W-:Y:S01]  /*0bf0*/  LEA.HI.X.SX32 R11, R4, R7.reuse, 0x1, P3 ;  /* 0x00000007040b7211 */ /* 0x080fe200018f0eff */
[----:B------:R-:W-:Y:S01]  /*0c00*/  IMAD.MOV.U32 R4, RZ, RZ, 0x3f800000 ;  /* 0x3f800000ff047424 */ /* 0x000fe200078e00ff */
[----:B------:R-:W-:-:S02]  /*0c10*/  LEA.HI.X.SX32 R9, R5, R7, 0x1, P4 ;  /* 0x0000000705097211 */ /* 0x000fc400020f0eff */
[----:B------:R-:W-:Y:S02]  /*0c20*/  CS2R R50, SRZ ;  /* 0x0000000000327805 */ /* 0x000fe4000001ff00 */
[----:B------:R-:W-:Y:S02]  /*0c30*/  SEL R7, RZ, 0x90, !P0 ;  /* 0x00000090ff077807 */ /* 0x000fe40004000000 */
[----:B------:R-:W-:Y:S02]  /*0c40*/  CS2R R52, SRZ ;  /* 0x0000000000347805 */ /* 0x000fe4000001ff00 */
[----:B------:R-:W-:Y:S02]  /*0c50*/  LOP3.LUT R14, R16, 0x6, RZ, 0xc0, !PT ;  /* 0x00000006100e7812 */ /* 0x000fe400078ec0ff */
[----:B------:R-:W-:Y:S02]  /*0c60*/  CS2R R54, SRZ ;  /* 0x0000000000367805 */ /* 0x000fe4000001ff00 */
[----:B------:R-:W-:-:S02]  /*0c70*/  LOP3.LUT R7, R7, 0x7e, R16, 0x78, !PT ;  /* 0x0000007e07077812 */ /* 0x000fc400078e7810 */
[----:B------:R-:W-:Y:S02]  /*0c80*/  CS2R R40, SRZ ;  /* 0x0000000000287805 */ /* 0x000fe4000001ff00 */
[----:B------:R-:W-:Y:S02]  /*0c90*/  MOV R5, 0x3f800000 ;  /* 0x3f80000000057802 */ /* 0x000fe40000000f00 */
[----:B------:R-:W-:Y:S02]  /*0ca0*/  CS2R R42, SRZ ;  /* 0x00000000002a7805 */ /* 0x000fe4000001ff00 */
[----:B------:R-:W-:Y:S02]  /*0cb0*/  MOV R3, 0x3f800000 ;  /* 0x3f80000000037802 */ /* 0x000fe40000000f00 */
[----:B------:R-:W-:Y:S02]  /*0cc0*/  CS2R R44, SRZ ;  /* 0x00000000002c7805 */ /* 0x000fe4000001ff00 */
[----:B------:R-:W-:-:S02]  /*0cd0*/  MOV R16, 0xff800000 ;  /* 0xff80000000107802 */ /* 0x000fc40000000f00 */
[----:B------:R-:W-:Y:S02]  /*0ce0*/  CS2R R46, SRZ ;  /* 0x00000000002e7805 */ /* 0x000fe4000001ff00 */
[----:B------:R-:W-:Y:S01]  /*0cf0*/  MOV R18, 0xff800000 ;  /* 0xff80000000127802 */ /* 0x000fe20000000f00 */
[----:B------:R-:W-:Y:S01]  /*0d00*/  UMOV UR16, 0x80 ;  /* 0x0000008000107882 */ /* 0x000fe20000000000 */
[C---:B------:R-:W-:Y:S01]  /*0d10*/  LOP3.LUT R19, R0.reuse, 0x48, RZ, 0xfc, !PT ;  /* 0x0000004800137812 */ /* 0x040fe200078efcff */
[----:B------:R-:W-:Y:S01]  /*0d20*/  UMOV UR17, 0x40000040 ;  /* 0x4000004000117882 */ /* 0x000fe20000000000 */
[C---:B------:R-:W-:Y:S01]  /*0d30*/  LOP3.LUT R20, R0.reuse, 0x40, RZ, 0xfc, !PT ;  /* 0x0000004000147812 */ /* 0x040fe200078efcff */
[----:B------:R-:W-:Y:S01]  /*0d40*/  UMOV UR9, URZ ;  /* 0x0000003f00097c82 */ /* 0x000fe20008000000 */
[----:B------:R-:W-:Y:S01]  /*0d50*/  LOP3.LUT R21, R0, 0x8, RZ, 0xfc, !PT ;  /* 0x0000000800157812 */ /* 0x000fe200078efcff */
[----:B------:R-:W-:Y:S01]  /*0d60*/  UMOV UR6, URZ ;  /* 0x0000003f00067c82 */ /* 0x000fe20008000000 */
[----:B------:R-:W-:Y:S01]  /*0d70*/  UMOV UR7, URZ ;  /* 0x0000003f00077c82 */ /* 0x000fe20008000000 */
[----:B------:R-:W-:Y:S01]  /*0d80*/  UMOV UR4, URZ ;  /* 0x0000003f00047c82 */ /* 0x000fe20008000000 */
[----:B------:R-:W-:Y:S01]  /*0d90*/  UIADD3.64 UR16, UR8, UR16, URZ ;  /* 0x0000001008107297 */ /* 0x000fe2000fffe03f */
[----:B------:R-:W-:Y:S01]  /*0da0*/  UMOV UR5, URZ ;  /* 0x0000003f00057c82 */ /* 0x000fe20008000000 */
[----:B------:R-:W-:Y:S01]  /*0db0*/  ULDC UR14, c[0x0][0x238] ;  /* 0x00008e00000e7ab9 */ /* 0x000fe20000000800 */
[----:B------:R-:W-:Y:S01]  /*0dc0*/  UMOV UR26, UR12 ;  /* 0x0000000c001a7c82 */ /* 0x000fe20008000000 */
[----:B------:R-:W-:-:S08]  /*0dd0*/  UMOV UR27, 0xc0000010 ;  /* 0xc0000010001b7882 */ /* 0x000fd00000000000 */
.L_x_1:
[----:B------:R-:W-:Y:S01]  /*0de0*/  MOV R27, UR4 ;  /* 0x00000004001b7c02 */ /* 0x000fe20008000f00 */
[----:B------:R-:W-:-:S04]  /*0df0*/  IMAD.U32 R25, RZ, RZ, UR4 ;  /* 0x00000004ff197e24 */ /* 0x000fc8000f8e00ff */
[----:B------:R-:W-:-:S04]  /*0e00*/  IMAD.WIDE R24, R25, 0x2, R22 ;  /* 0x0000000219187825 */ /* 0x000fc800078e0216 */
[----:B------:R-:W-:Y:S01]  /*0e10*/  IMAD.WIDE R26, R27, 0x2, R12 ;  /* 0x000000021b1a7825 */ /* 0x000fe200078e020c */
[----:B------:R-:W2:Y:S04]  /*0e20*/  LDG.E.U16 R58, desc[UR20][R24.64] ;  /* 0x00000014183a7981 */ /* 0x000ea8000c1e1500 */
[----:B------:R-:W3:Y:S01]  /*0e30*/  LDG.E.U16 R62, desc[UR20][R26.64] ;  /* 0x000000141a3e7981 */ /* 0x000ee2000c1e1500 */
[----:B------:R-:W-:Y:S01]  /*0e40*/  IMAD.U32 R57, RZ, RZ, UR5 ;  /* 0x00000005ff397e24 */ /* 0x000fe2000f8e00ff */
[----:B------:R-:W-:Y:S01]  /*0e50*/  BAR.SYNC.DEFER_BLOCKING 0x0 ;  /* 0x0000000000007b1d */ /* 0x000fe20000010000 */
[----:B------:R-:W-:Y:S02]  /*0e60*/  MOV R61, UR5 ;  /* 0x00000005003d7c02 */ /* 0x000fe40008000f00 */
[----:B------:R-:W-:-:S04]  /*0e70*/  IMAD.WIDE R56, R57, 0x2, R10 ;  /* 0x0000000239387825 */ /* 0x000fc800078e020a */
[----:B------:R-:W-:Y:S01]  /*0e80*/  IMAD.WIDE R60, R61, 0x2, R8 ;  /* 0x000000023d3c7825 */ /* 0x000fe200078e0208 */
[----:B------:R-:W-:Y:S01]  /*0e90*/  UMOV UR24, UR8 ;  /* 0x0000000800187c82 */ /* 0x000fe20008000000 */
[----:B------:R-:W-:Y:S01]  /*0ea0*/  UMOV UR25, 0x40000040 ;  /* 0x4000004000197882 */ /* 0x000fe20000000000 */
[----:B------:R-:W-:Y:S01]  /*0eb0*/  UMOV UR18, UR26 ;  /* 0x0000001a00127c82 */ /* 0x000fe20008000000 */
[----:B------:R-:W-:Y:S01]  /*0ec0*/  UMOV UR19, UR27 ;  /* 0x0000001b00137c82 */ /* 0x000fe20008000000 */
[----:B--2---:R0:W-:Y:S04]  /*0ed0*/  STS.U16 [R7+UR11+0x1000], R58 ;  /* 0x0010003a07007988 */ /* 0x0041e8000800040b */
[----:B---3--:R-:W-:Y:S01]  /*0ee0*/  STS.U16 [R7+UR11+0x1100], R62 ;  /* 0x0011003e07007988 */ /* 0x008fe2000800040b */
[----:B------:R1:W-:Y:S06]  /*0ef0*/  MEMBAR.ALL.CTA ;  /* 0x0000000000007992 */ /* 0x0003ec0000008000 */
[----:B-1----:R-:W1:Y:S02]  /*0f00*/  FENCE.VIEW.ASYNC.S ;  /* 0x00000000000073c6 */ /* 0x002e640000000000 */
[----:B-1----:R-:W-:Y:S06]  /*0f10*/  BAR.SYNC.DEFER_BLOCKING 0x0 ;  /* 0x0000000000007b1d */ /* 0x002fec0000010000 */
[----:B------:R-:W2:Y:S01]  /*0f20*/  LDG.E.U16 R60, desc[UR20][R60.64] ;  /* 0x000000143c3c7981 */ /* 0x000ea2000c1e1500 */
[----:B------:R-:W-:-:S03]  /*0f30*/  WARPGROUP.ARRIVE ;  /* 0x00000000000079c5 */ /* 0x000fc60000000000 */
[----:B------:R1:W3:Y:S03]  /*0f40*/  LDG.E.U16 R64, desc[UR20][R56.64] ;  /* 0x0000001438407981 */ /* 0x0002e6000c1e1500 */
[----:B------:R-:W-:Y:S04]  /*0f50*/  HGMMA.64x16x16.F32 R32, gdesc[UR24].tnspA, RZ, !UPT ;  /* 0x20200000182079f0 */ /* 0x000fe8000c7008ff */
[----:B------:R-:W-:Y:S01]  /*0f60*/  HGMMA.64x16x16.F32 R24, gdesc[UR16].tnspA, RZ, !UPT, gsb0 ;  /* 0x20200000101879f0 */ /* 0x000fe2000c0008ff */
[----:B0-----:R-:W-:-:S04]  /*0f70*/  IADD3 R58, P2, R14, UR6, RZ ;  /* 0x000000060e3a7c10 */ /* 0x001fc8000ff5e0ff */
[C---:B-1----:R-:W-:Y:S01]  /*0f80*/  IADD3 R57, P3, R58.reuse, 0x8, RZ ;  /* 0x000000083a397810 */ /* 0x042fe20007f7e0ff */
[----:B------:R-:W-:Y:S01]  /*0f90*/  IMAD.X R56, RZ, RZ, UR7, P2 ;  /* 0x00000007ff387e24 */ /* 0x000fe200090e06ff */
[-C--:B------:R-:W-:Y:S02]  /*0fa0*/  ISETP.GT.U32.AND P2, PT, R58, R0.reuse, PT ;  /* 0x000000003a00720c */ /* 0x080fe40003f44070 */
[C---:B------:R-:W-:Y:S02]  /*0fb0*/  ISETP.GT.U32.AND P6, PT, R57.reuse, R0, PT ;  /* 0x000000003900720c */ /* 0x040fe40003fc4070 */
[C---:B------:R-:W-:Y:S02]  /*0fc0*/  ISETP.GT.U32.AND P1, PT, R57.reuse, R20, PT ;  /* 0x000000143900720c */ /* 0x040fe40003f24070 */
[----:B------:R-:W-:Y:S02]  /*0fd0*/  ISETP.GT.U32.AND P0, PT, R57, R19, PT ;  /* 0x000000133900720c */ /* 0x000fe40003f04070 */
[----:B------:R-:W-:-:S02]  /*0fe0*/  IADD3.X R57, RZ, R56, RZ, P3, !PT ;  /* 0x00000038ff397210 */ /* 0x000fc40001ffe4ff */
[----:B------:R-:W-:Y:S02]  /*0ff0*/  ISETP.GT.U32.AND P5, PT, R58, R21, PT ;  /* 0x000000153a00720c */ /* 0x000fe40003fa4070 */
[----:B------:R-:W-:Y:S02]  /*1000*/  ISETP.GT.U32.AND.EX P2, PT, R56, RZ, PT, P2 ;  /* 0x000000ff3800720c */ /* 0x000fe40003f44120 */
[C---:B------:R-:W-:Y:S02]  /*1010*/  ISETP.GT.U32.AND.EX P6, PT, R57.reuse, RZ, PT, P6 ;  /* 0x000000ff3900720c */ /* 0x040fe40003fc4160 */
[C---:B------:R-:W-:Y:S02]  /*1020*/  ISETP.GT.U32.AND.EX P1, PT, R57.reuse, RZ, PT, P1 ;  /* 0x000000ff3900720c */ /* 0x040fe40003f24110 */
[----:B------:R-:W-:Y:S02]  /*1030*/  ISETP.GT.U32.AND.EX P0, PT, R57, RZ, PT, P0 ;  /* 0x000000ff3900720c */ /* 0x000fe40003f04100 */
[----:B------:R-:W-:-:S02]  /*1040*/  ISETP.GE.U32.AND P3, PT, R58, R0, PT ;  /* 0x000000003a00720c */ /* 0x000fc40003f66070 */
[----:B------:R-:W-:Y:S02]  /*1050*/  ISETP.GE.U32.AND P4, PT, R58, R21, PT ;  /* 0x000000153a00720c */ /* 0x000fe40003f86070 */
[C---:B------:R-:W-:Y:S02]  /*1060*/  ISETP.GT.U32.AND.EX P5, PT, R56.reuse, RZ, PT, P5 ;  /* 0x000000ff3800720c */ /* 0x040fe40003fa4150 */
[C---:B------:R-:W-:Y:S02]  /*1070*/  ISETP.GE.U32.AND.EX P3, PT, R56.reuse, RZ, PT, P3 ;  /* 0x000000ff3800720c */ /* 0x040fe40003f66130 */
[----:B------:R-:W-:Y:S01]  /*1080*/  ISETP.GE.U32.AND.EX P4, PT, R56, RZ, PT, P4 ;  /* 0x000000ff3800720c */ /* 0x000fe20003f86140 */
[----:B------:R-:W-:Y:S02]  /*1090*/  WARPGROUP.DEPBAR.LE gsb0, 0x0 ;  /* 0x00008000000079c5 */ /* 0x000fe40000010000 */
[----:B------:R-:W-:Y:S01]  /*10a0*/  FMUL R38, R38, UR14 ;  /* 0x0000000e26267c20 */ /* 0x000fe20008400000 */
[----:B------:R-:W-:Y:S01]  /*10b0*/  FMUL R34, R34, UR14 ;  /* 0x0000000e22227c20 */ /* 0x000fe20008400000 */
[----:B------:R-:W-:Y:S01]  /*10c0*/  FMUL R57, R36, UR14 ;  /* 0x0000000e24397c20 */ /* 0x000fe20008400000 */
[----:B------:R-:W-:Y:S01]  /*10d0*/  FMUL R36, R33, UR14 ;  /* 0x0000000e21247c20 */ /* 0x000fe20008400000 */
[----:B------:R-:W-:Y:S01]  /*10e0*/  FMUL R59, R32, UR14 ;  /* 0x0000000e203b7c20 */ /* 0x000fe20008400000 */
[----:B------:R-:W-:Y:S01]  /*10f0*/  FSEL R33, R38, -INF , !P2 ;  /* 0xff80000026217808 */ /* 0x000fe20005000000 */
[----:B------:R-:W-:Y:S01]  /*1100*/  FMUL R38, R35, UR14 ;  /* 0x0000000e23267c20 */ /* 0x000fe20008400000 */
[----:B------:R-:W-:Y:S01]  /*1110*/  FSEL R35, R34, -INF , !P5 ;  /* 0xff80000022237808 */ /* 0x000fe20006800000 */
[----:B------:R-:W-:Y:S01]  /*1120*/  FMUL R37, R37, UR14 ;  /* 0x0000000e25257c20 */ /* 0x000fe20008400000 */
[----:B------:R-:W-:Y:S01]  /*1130*/  IADD3 R32, P5, R58, 0x9, RZ ;  /* 0x000000093a207810 */ /* 0x000fe20007fbe0ff */
[----:B------:R-:W-:Y:S01]  /*1140*/  FMUL R24, R24, UR14 ;  /* 0x0000000e18187c20 */ /* 0x000fe20008400000 */
[----:B------:R-:W-:Y:S01]  /*1150*/  FSEL R57, R57, -INF , !P6 ;  /* 0xff80000039397808 */ /* 0x000fe20007000000 */
[----:B------:R-:W-:Y:S01]  /*1160*/  BAR.SYNC.DEFER_BLOCKING 0x0 ;  /* 0x0000000000007b1d */ /* 0x000fe20000010000 */
[----:B------:R-:W-:-:S02]  /*1170*/  FSEL R59, R59, -INF , !P2 ;  /* 0xff8000003b3b7808 */ /* 0x000fc40005000000 */
[----:B------:R-:W-:Y:S02]  /*1180*/  FSEL R36, R36, -INF , !P3 ;  /* 0xff80000024247808 */ /* 0x000fe40005800000 */
[----:B------:R-:W-:Y:S02]  /*1190*/  FSEL R34, R38, -INF , !P4 ;  /* 0xff80000026227808 */ /* 0x000fe40006000000 */
[CC--:B------:R-:W-:Y:S02]  /*11a0*/  ISETP.GT.U32.AND P6, PT, R58.reuse, R20.reuse, PT ;  /* 0x000000143a00720c */ /* 0x0c0fe40003fc4070 */
[C---:B------:R-:W-:Y:S02]  /*11b0*/  ISETP.GE.U32.AND P2, PT, R58.reuse, R20, PT ;  /* 0x000000143a00720c */ /* 0x040fe40003f46070 */
[CC--:B------:R-:W-:Y:S02]  /*11c0*/  ISETP.GT.U32.AND P3, PT, R58.reuse, R19.reuse, PT ;  /* 0x000000133a00720c */ /* 0x0c0fe40003f64070 */
[----:B------:R-:W-:Y:S01]  /*11d0*/  ISETP.GE.U32.AND P4, PT, R58, R19, PT ;  /* 0x000000133a00720c */ /* 0x000fe20003f86070 */
[----:B------:R-:W-:Y:S01]  /*11e0*/  IMAD.X R58, RZ, RZ, R56, P5 ;  /* 0x000000ffff3a7224 */ /* 0x000fe200028e0638 */
[----:B------:R-:W-:-:S02]  /*11f0*/  ISETP.GT.U32.AND P5, PT, R32, R0, PT ;  /* 0x000000002000720c */ /* 0x000fc40003fa4070 */
[----:B------:R-:W-:Y:S02]  /*1200*/  FMNMX R38, R59, R36, !PT ;  /* 0x000000243b267209 */ /* 0x000fe40007800000 */
[----:B------:R-:W-:Y:S02]  /*1210*/  ISETP.GT.U32.AND.EX P5, PT, R58, RZ, PT, P5 ;  /* 0x000000ff3a00720c */ /* 0x000fe40003fa4150 */
[----:B------:R-:W-:Y:S02]  /*1220*/  FMNMX R38, R57, R38, !PT ;  /* 0x0000002639267209 */ /* 0x000fe40007800000 */
[----:B------:R-:W-:Y:S02]  /*1230*/  FSEL R37, R37, -INF , !P5 ;  /* 0xff80000025257808 */ /* 0x000fe40006800000 */
[----:B------:R-:W-:Y:S02]  /*1240*/  ISETP.GT.U32.AND P5, PT, R32, R21, PT ;  /* 0x000000152000720c */ /* 0x000fe40003fa4070 */
[----:B------:R-:W-:-:S02]  /*1250*/  ISETP.GT.U32.AND.EX P6, PT, R56, RZ, PT, P6 ;  /* 0x000000ff3800720c */ /* 0x000fc40003fc4160 */
[C---:B------:R-:W-:Y:S02]  /*1260*/  ISETP.GE.U32.AND.EX P2, PT, R56.reuse, RZ, PT, P2 ;  /* 0x000000ff3800720c */ /* 0x040fe40003f46120 */
[C---:B------:R-:W-:Y:S02]  /*1270*/  ISETP.GT.U32.AND.EX P3, PT, R56.reuse, RZ, PT, P3 ;  /* 0x000000ff3800720c */ /* 0x040fe40003f64130 */
[----:B------:R-:W-:Y:S01]  /*1280*/  ISETP.GE.U32.AND.EX P4, PT, R56, RZ, PT, P4 ;  /* 0x000000ff3800720c */ /* 0x000fe20003f86140 */
[----:B------:R-:W-:Y:S01]  /*1290*/  FMUL R56, R39, UR14 ;  /* 0x0000000e27387c20 */ /* 0x000fe20008400000 */
[----:B------:R-:W-:Y:S02]  /*12a0*/  ISETP.GT.U32.AND.EX P5, PT, R58, RZ, PT, P5 ;  /* 0x000000ff3a00720c */ /* 0x000fe40003fa4150 */
[----:B------:R-:W-:Y:S02]  /*12b0*/  FMNMX R39, R37, R38, !PT ;  /* 0x0000002625277209 */ /* 0x000fe40007800000 */
[----:B------:R-:W-:-:S02]  /*12c0*/  FSEL R24, R24, -INF , !P6 ;  /* 0xff80000018187808 */ /* 0x000fc40007000000 */
[----:B------:R-:W-:Y:S02]  /*12d0*/  FSEL R56, R56, -INF , !P5 ;  /* 0xff80000038387808 */ /* 0x000fe40006800000 */
[C---:B------:R-:W-:Y:S02]  /*12e0*/  ISETP.GT.U32.AND P6, PT, R32.reuse, R20, PT ;  /* 0x000000142000720c */ /* 0x040fe40003fc4070 */
[----:B------:R-:W-:Y:S02]  /*12f0*/  ISETP.GT.U32.AND P5, PT, R32, R19, PT ;  /* 0x000000132000720c */ /* 0x000fe40003fa4070 */
[----:B------:R-:W0:Y:S01]  /*1300*/  SHFL.BFLY PT, R32, R39, 0x2, 0x1f ;  /* 0x0c401f0027207f89 */ /* 0x000e2200000e0000 */
[C---:B------:R-:W-:Y:S02]  /*1310*/  ISETP.GT.U32.AND.EX P6, PT, R58.reuse, RZ, PT, P6 ;  /* 0x000000ff3a00720c */ /* 0x040fe40003fc4160 */
[----:B------:R-:W-:Y:S01]  /*1320*/  ISETP.GT.U32.AND.EX P5, PT, R58, RZ, PT, P5 ;  /* 0x000000ff3a00720c */ /* 0x000fe20003fa4150 */
[----:B------:R-:W-:-:S05]  /*1330*/  FMUL R25, R25, UR14 ;  /* 0x0000000e19197c20 */ /* 0x000fca0008400000 */
[----:B------:R-:W-:Y:S01]  /*1340*/  FSEL R25, R25, -INF , !P2 ;  /* 0xff80000019197808 */ /* 0x000fe20005000000 */
[----:B--2---:R0:W-:Y:S02]  /*1350*/  STS.U16 [R7+UR11+0x1100], R60 ;  /* 0x0011003c07007988 */ /* 0x0041e4000800040b */
[----:B0-----:R-:W-:-:S05]  /*1360*/  FMNMX R60, R39, R32, !PT ;  /* 0x00000020273c7209 */ /* 0x001fca0007800000 */
[----:B------:R-:W0:Y:S02]  /*1370*/  SHFL.BFLY PT, R61, R60, 0x1, 0x1f ;  /* 0x0c201f003c3d7f89 */ /* 0x000e2400000e0000 */
[----:B0-----:R-:W-:-:S04]  /*1380*/  FMNMX R32, R60, R61, !PT ;  /* 0x0000003d3c207209 */ /* 0x001fc80007800000 */
[----:B------:R-:W-:-:S05]  /*1390*/  FMNMX R32, R32, R15, !PT ;  /* 0x0000000f20207209 */ /* 0x000fca0007800000 */
[--C-:B------:R-:W-:Y:S01]  /*13a0*/  FADD R59, R59, -R32.reuse ;  /* 0x800000203b3b7221 */ /* 0x100fe20000000000 */
[--C-:B------:R-:W-:Y:S01]  /*13b0*/  FADD R36, R36, -R32.reuse ;  /* 0x8000002024247221 */ /* 0x100fe20000000000 */
[--C-:B------:R-:W-:Y:S02]  /*13c0*/  FADD R57, R57, -R32.reuse ;  /* 0x8000002039397221 */ /* 0x100fe40000000000 */
[----:B------:R-:W-:Y:S01]  /*13d0*/  FMUL R38, R59, 1.4426950216293334961 ;  /* 0x3fb8aa3b3b267820 */ /* 0x000fe20000400000 */
[----:B------:R-:W-:Y:S01]  /*13e0*/  FMUL R59, R36, 1.4426950216293334961 ;  /* 0x3fb8aa3b243b7820 */ /* 0x000fe20000400000 */
[----:B------:R-:W-:Y:S01]  /*13f0*/  FADD R36, R37, -R32 ;  /* 0x8000002025247221 */ /* 0x000fe20000000000 */
[----:B------:R-:W-:Y:S02]  /*1400*/  FMUL R57, R57, 1.4426950216293334961 ;  /* 0x3fb8aa3b39397820 */ /* 0x000fe40000400000 */
[----:B------:R-:W-:Y:S01]  /*1410*/  MUFU.EX2 R39, R59 ;  /* 0x0000003b00277308 */ /* 0x000fe20000000800 */
[----:B------:R-:W-:-:S07]  /*1420*/  FMUL R36, R36, 1.4426950216293334961 ;  /* 0x3fb8aa3b24247820 */ /* 0x000fce0000400000 */
[----:B------:R-:W0:Y:S08]  /*1430*/  MUFU.EX2 R38, R38 ;  /* 0x0000002600267308 */ /* 0x000e300000000800 */
[----:B------:R-:W1:Y:S08]  /*1440*/  MUFU.EX2 R37, R57 ;  /* 0x0000003900257308 */ /* 0x000e700000000800 */
[----:B------:R-:W2:Y:S01]  /*1450*/  MUFU.EX2 R36, R36 ;  /* 0x0000002400247308 */ /* 0x000ea20000000800 */
[----:B0-----:R-:W-:-:S04]  /*1460*/  FADD R60, R38, R39 ;  /* 0x00000027263c7221 */ /* 0x001fc80000000000 */
[----:B-1----:R-:W-:-:S04]  /*1470*/  FADD R61, R37, R60 ;  /* 0x0000003c253d7221 */ /* 0x002fc80000000000 */
[----:B--2---:R-:W-:-:S05]  /*1480*/  FADD R61, R36, R61 ;  /* 0x0000003d243d7221 */ /* 0x004fca0000000000 */
[----:B------:R-:W0:Y:S02]  /*1490*/  SHFL.BFLY PT, R58, R61, 0x2, 0x1f ;  /* 0x0c401f003d3a7f89 */ /* 0x000e2400000e0000 */
[----:B0-----:R-:W-:-:S05]  /*14a0*/  FADD R59, R61, R58 ;  /* 0x0000003a3d3b7221 */ /* 0x001fca0000000000 */
[----:B------:R-:W0:Y:S01]  /*14b0*/  SHFL.BFLY PT, R60, R59, 0x1, 0x1f ;  /* 0x0c201f003b3c7f89 */ /* 0x000e2200000e0000 */
[----:B------:R-:W-:-:S04]  /*14c0*/  FADD R15, -R32, R15 ;  /* 0x0000000f200f7221 */ /* 0x000fc80000000100 */
[----:B------:R-:W-:Y:S01]  /*14d0*/  FMUL R58, R15, 1.4426950216293334961 ;  /* 0x3fb8aa3b0f3a7820 */ /* 0x000fe20000400000 */
[----:B0-----:R-:W-:Y:S01]  /*14e0*/  FADD R57, R59, R60 ;  /* 0x0000003c3b397221 */ /* 0x001fe20000000000 */
[----:B------:R-:W-:-:S04]  /*14f0*/  FMNMX R60, R35, R34, !PT ;  /* 0x00000022233c7209 */ /* 0x000fc80007800000 */
[----:B------:R-:W-:-:S04]  /*1500*/  FMNMX R15, R33, R60, !PT ;  /* 0x0000003c210f7209 */ /* 0x000fc80007800000 */
[----:B------:R-:W-:Y:S01]  /*1510*/  FMNMX R15, R56, R15, !PT ;  /* 0x0000000f380f7209 */ /* 0x000fe20007800000 */
[----:B------:R-:W0:Y:S04]  /*1520*/  MUFU.EX2 R58, R58 ;  /* 0x0000003a003a7308 */ /* 0x000e280000000800 */
[----:B------:R-:W1:Y:S01]  /*1530*/  SHFL.BFLY PT, R60, R15, 0x2, 0x1f ;  /* 0x0c401f000f3c7f89 */ /* 0x000e6200000e0000 */
[----:B0-----:R-:W-:Y:S01]  /*1540*/  FFMA R5, R58, R5, R57 ;  /* 0x000000053a057223 */ /* 0x001fe20000000039 */
[-C--:B------:R-:W-:Y:S01]  /*1550*/  FMUL R48, R48, R58.reuse ;  /* 0x0000003a30307220 */ /* 0x080fe20000400000 */
[-C--:B------:R-:W-:Y:S01]  /*1560*/  FMUL R49, R49, R58.reuse ;  /* 0x0000003a31317220 */ /* 0x080fe20000400000 */
[-C--:B------:R-:W-:Y:S01]  /*1570*/  FMUL R52, R52, R58.reuse ;  /* 0x0000003a34347220 */ /* 0x080fe20000400000 */
[----:B------:R-:W-:Y:S01]  /*1580*/  FMUL R53, R53, R58 ;  /* 0x0000003a35357220 */ /* 0x000fe20000400000 */
[----:B------:R-:W-:Y:S01]  /*1590*/  FMUL R58, R28, UR14 ;  /* 0x0000000e1c3a7c20 */ /* 0x000fe20008400000 */
[----:B------:R-:W-:Y:S01]  /*15a0*/  FMUL R28, R29, UR14 ;  /* 0x0000000e1d1c7c20 */ /* 0x000fe20008400000 */
[----:B------:R-:W-:-:S03]  /*15b0*/  FMNMX R29, R24, R25, !PT ;  /* 0x00000019181d7209 */ /* 0x000fc60007800000 */
[----:B------:R-:W-:Y:S02]  /*15c0*/  FSEL R58, R58, -INF , !P1 ;  /* 0xff8000003a3a7808 */ /* 0x000fe40004800000 */
[----:B-1----:R-:W-:Y:S02]  /*15d0*/  FMNMX R61, R15, R60, !PT ;  /* 0x0000003c0f3d7209 */ /* 0x002fe40007800000 */
[----:B------:R-:W-:Y:S02]  /*15e0*/  FSEL R28, R28, -INF , !P6 ;  /* 0xff8000001c1c7808 */ /* 0x000fe40007000000 */
[----:B------:R-:W-:Y:S01]  /*15f0*/  FMNMX R29, R58, R29, !PT ;  /* 0x0000001d3a1d7209 */ /* 0x000fe20007800000 */
[----:B------:R-:W0:Y:S03]  /*1600*/  SHFL.BFLY PT, R60, R61, 0x1, 0x1f ;  /* 0x0c201f003d3c7f89 */ /* 0x000e2600000e0000 */
[----:B------:R-:W-:-:S05]  /*1610*/  FMNMX R59, R28, R29, !PT ;  /* 0x0000001d1c3b7209 */ /* 0x000fca0007800000 */
[----:B------:R-:W1:Y:S01]  /*1620*/  SHFL.BFLY PT, R62, R59, 0x2, 0x1f ;  /* 0x0c401f003b3e7f89 */ /* 0x000e6200000e0000 */
[----:B------:R-:W-:Y:S01]  /*1630*/  FMUL R26, R26, UR14 ;  /* 0x0000000e1a1a7c20 */ /* 0x000fe20008400000 */
[----:B------:R-:W-:Y:S01]  /*1640*/  FMUL R57, R27, UR14 ;  /* 0x0000000e1b397c20 */ /* 0x000fe20008400000 */
[----:B------:R-:W-:-:S03]  /*1650*/  FMUL R30, R30, UR14 ;  /* 0x0000000e1e1e7c20 */ /* 0x000fc60008400000 */
[----:B------:R-:W-:Y:S02]  /*1660*/  FSEL R27, R26, -INF , !P3 ;  /* 0xff8000001a1b7808 */ /* 0x000fe40005800000 */
[----:B------:R-:W-:Y:S02]  /*1670*/  FSEL R26, R57, -INF , !P4 ;  /* 0xff800000391a7808 */ /* 0x000fe40006000000 */
[----:B------:R-:W-:Y:S02]  /*1680*/  FSEL R30, R30, -INF , !P0 ;  /* 0xff8000001e1e7808 */ /* 0x000fe40004000000 */
[----:B0-----:R-:W-:Y:S01]  /*1690*/  FMNMX R15, R61, R60, !PT ;  /* 0x0000003c3d0f7209 */ /* 0x001fe20007800000 */
[----:B------:R-:W-:Y:S01]  /*16a0*/  FMUL R60, R31, UR14 ;  /* 0x0000000e1f3c7c20 */ /* 0x000fe20008400000 */
[----:B------:R-:W-:-:S04]  /*16b0*/  FMNMX R31, R27, R26, !PT ;  /* 0x0000001a1b1f7209 */ /* 0x000fc80007800000 */
[----:B------:R-:W-:Y:S02]  /*16c0*/  FSEL R60, R60, -INF , !P5 ;  /* 0xff8000003c3c7808 */ /* 0x000fe40006800000 */
[----:B------:R-:W-:Y:S02]  /*16d0*/  FMNMX R31, R30, R31, !PT ;  /* 0x0000001f1e1f7209 */ /* 0x000fe40007800000 */
[----:B-1----:R-:W-:Y:S02]  /*16e0*/  FMNMX R29, R59, R62, !PT ;  /* 0x0000003e3b1d7209 */ /* 0x002fe40007800000 */
[----:B------:R-:W-:Y:S01]  /*16f0*/  FMNMX R31, R60, R31, !PT ;  /* 0x0000001f3c1f7209 */ /* 0x000fe20007800000 */
[----:B---3--:R-:W-:Y:S04]  /*1700*/  STS.U16 [R7+UR11+0x1000], R64 ;  /* 0x0010004007007988 */ /* 0x008fe8000800040b */
[----:B------:R-:W0:Y:S04]  /*1710*/  SHFL.BFLY PT, R62, R29, 0x1, 0x1f ;  /* 0x0c201f001d3e7f89 */ /* 0x000e2800000e0000 */
[----:B------:R-:W1:Y:S01]  /*1720*/  SHFL.BFLY PT, R64, R31, 0x2, 0x1f ;  /* 0x0c401f001f407f89 */ /* 0x000e6200000e0000 */
[----:B------:R-:W-:Y:S01]  /*1730*/  FMNMX R15, R15, R16, !PT ;  /* 0x000000100f0f7209 */ /* 0x000fe20007800000 */
[----:B------:R2:W-:Y:S06]  /*1740*/  MEMBAR.ALL.CTA ;  /* 0x0000000000007992 */ /* 0x0005ec0000008000 */
[----:B--2---:R-:W2:Y:S01]  /*1750*/  FENCE.VIEW.ASYNC.S ;  /* 0x00000000000073c6 */ /* 0x004ea20000000000 */
[----:B0-----:R-:W-:Y:S01]  /*1760*/  FMNMX R62, R29, R62, !PT ;  /* 0x0000003e1d3e7209 */ /* 0x001fe20007800000 */
[----:B------:R-:W-:Y:S01]  /*1770*/  FADD R29, R35, -R15 ;  /* 0x8000000f231d7221 */ /* 0x000fe20000000000 */
[----:B-1----:R-:W-:-:S05]  /*1780*/  FMNMX R35, R31, R64, !PT ;  /* 0x000000401f237209 */ /* 0x002fca0007800000 */
[----:B--2---:R-:W0:Y:S01]  /*1790*/  SHFL.BFLY PT, R64, R35, 0x1, 0x1f ;  /* 0x0c201f0023407f89 */ /* 0x004e2200000e0000 */
[----:B------:R-:W-:-:S04]  /*17a0*/  FADD R34, R34, -R15 ;  /* 0x8000000f22227221 */ /* 0x000fc80000000000 */
[----:B------:R-:W-:Y:S01]  /*17b0*/  FMUL R57, R34, 1.4426950216293334961 ;  /* 0x3fb8aa3b22397820 */ /* 0x000fe20000400000 */
[--C-:B------:R-:W-:Y:S01]  /*17c0*/  FADD R34, R33, -R15.reuse ;  /* 0x8000000f21227221 */ /* 0x100fe20000000000 */
[----:B------:R-:W-:Y:S01]  /*17d0*/  FMNMX R33, R62, R17, !PT ;  /* 0x000000113e217209 */ /* 0x000fe20007800000 */
[----:B------:R-:W-:Y:S01]  /*17e0*/  FMUL R29, R29, 1.4426950216293334961 ;  /* 0x3fb8aa3b1d1d7820 */ /* 0x000fe20000400000 */
[----:B------:R-:W-:-:S03]  /*17f0*/  FADD R56, R56, -R15 ;  /* 0x8000000f38387221 */ /* 0x000fc60000000000 */
[--C-:B------:R-:W-:Y:S01]  /*1800*/  FADD R24, R24, -R33.reuse ;  /* 0x8000002118187221 */ /* 0x100fe20000000000 */
[--C-:B------:R-:W-:Y:S01]  /*1810*/  FADD R25, R25, -R33.reuse ;  /* 0x8000002119197221 */ /* 0x100fe20000000000 */
[----:B------:R-:W-:Y:S01]  /*1820*/  FADD R58, R58, -R33 ;  /* 0x800000213a3a7221 */ /* 0x000fe20000000000 */
[----:B------:R-:W-:Y:S01]  /*1830*/  FMUL R31, R34, 1.4426950216293334961 ;  /* 0x3fb8aa3b221f7820 */ /* 0x000fe20000400000 */
[----:B------:R-:W-:Y:S01]  /*1840*/  FMUL R24, R24, 1.4426950216293334961 ;  /* 0x3fb8aa3b18187820 */ /* 0x000fe20000400000 */
[----:B------:R-:W-:Y:S01]  /*1850*/  FMUL R25, R25, 1.4426950216293334961 ;  /* 0x3fb8aa3b19197820 */ /* 0x000fe20000400000 */
[----:B0-----:R-:W-:-:S04]  /*1860*/  FMNMX R35, R35, R64, !PT ;  /* 0x0000004023237209 */ /* 0x001fc80007800000 */
[----:B------:R-:W-:Y:S01]  /*1870*/  FMNMX R35, R35, R18, !PT ;  /* 0x0000001223237209 */ /* 0x000fe20007800000 */
[----:B------:R-:W-:Y:S01]  /*1880*/  FMUL R58, R58, 1.4426950216293334961 ;  /* 0x3fb8aa3b3a3a7820 */ /* 0x000fe20000400000 */
[----:B------:R-:W-:Y:S01]  /*1890*/  MUFU.EX2 R29, R29 ;  /* 0x0000001d001d7308 */ /* 0x000fe20000000800 */
[----:B------:R-:W-:Y:S02]  /*18a0*/  FMUL R34, R56, 1.4426950216293334961 ;  /* 0x3fb8aa3b38227820 */ /* 0x000fe40000400000 */
[--C-:B------:R-:W-:Y:S01]  /*18b0*/  FADD R26, R26, -R35.reuse ;  /* 0x800000231a1a7221 */ /* 0x100fe20000000000 */
[----:B------:R-:W-:-:S04]  /*18c0*/  FADD R27, R27, -R35 ;  /* 0x800000231b1b7221 */ /* 0x000fc80000000000 */
[----:B------:R-:W0:Y:S01]  /*18d0*/  MUFU.EX2 R57, R57 ;  /* 0x0000003900397308 */ /* 0x000e220000000800 */
[----:B------:R-:W-:Y:S01]  /*18e0*/  FMUL R63, R26, 1.4426950216293334961 ;  /* 0x3fb8aa3b1a3f7820 */ /* 0x000fe20000400000 */
[----:B------:R-:W-:Y:S01]  /*18f0*/  FMUL R27, R27, 1.4426950216293334961 ;  /* 0x3fb8aa3b1b1b7820 */ /* 0x000fe20000400000 */
[----:B------:R-:W-:-:S05]  /*1900*/  FADD R30, R30, -R35 ;  /* 0x800000231e1e7221 */ /* 0x000fca0000000000 */
[----:B------:R-:W-:Y:S01]  /*1910*/  MUFU.EX2 R56, R24 ;  /* 0x0000001800387308 */ /* 0x000fe20000000800 */
[----:B------:R-:W-:-:S07]  /*1920*/  FADD R28, R28, -R33 ;  /* 0x800000211c1c7221 */ /* 0x000fce0000000000 */
[----:B------:R1:W2:Y:S01]  /*1930*/  MUFU.EX2 R59, R25 ;  /* 0x00000019003b7308 */ /* 0x0002a20000000800 */
[----:B------:R-:W-:-:S07]  /*1940*/  FMUL R30, R30, 1.4426950216293334961 ;  /* 0x3fb8aa3b1e1e7820 */ /* 0x000fce0000400000 */
[----:B------:R-:W3:Y:S01]  /*1950*/  MUFU.EX2 R31, R31 ;  /* 0x0000001f001f7308 */ /* 0x000ee20000000800 */
[----:B------:R-:W-:-:S07]  /*1960*/  FMUL R28, R28, 1.4426950216293334961 ;  /* 0x3fb8aa3b1c1c7820 */ /* 0x000fce0000400000 */
[----:B------:R-:W4:Y:S01]  /*1970*/  MUFU.EX2 R58, R58 ;  /* 0x0000003a003a7308 */ /* 0x000f220000000800 */
[----:B-1----:R-:W-:-:S07]  /*1980*/  FADD R25, R60, -R35 ;  /* 0x800000233c197221 */ /* 0x002fce0000000000 */
[----:B------:R-:W1:Y:S01]  /*1990*/  MUFU.EX2 R34, R34 ;  /* 0x0000002200227308 */ /* 0x000e620000000800 */
[----:B------:R-:W-:Y:S01]  /*19a0*/  F2FP.F16.F32.PACK_AB R24, R39, R38 ;  /* 0x000000262718723e */ /* 0x000fe200000000ff */
[----:B------:R-:W-:-:S06]  /*19b0*/  FMUL R39, R25, 1.4426950216293334961 ;  /* 0x3fb8aa3b19277820 */ /* 0x000fcc0000400000 */
[----:B------:R3:W-:Y:S01]  /*19c0*/  MUFU.EX2 R62, R27 ;  /* 0x0000001b003e7308 */ /* 0x0007e20000000800 */
[----:B0-----:R-:W-:-:S07]  /*19d0*/  FADD R26, R29, R57 ;  /* 0x000000391d1a7221 */ /* 0x001fce0000000000 */
[----:B------:R-:W0:Y:S01]  /*19e0*/  MUFU.EX2 R63, R63 ;  /* 0x0000003f003f7308 */ /* 0x000e220000000800 */
[----:B------:R-:W-:Y:S01]  /*19f0*/  F2FP.F16.F32.PACK_AB R25, R57, R29 ;  /* 0x0000001d3919723e */ /* 0x000fe200000000ff */
[----:B--2---:R-:W-:-:S06]  /*1a00*/  FADD R29, R56, R59 ;  /* 0x0000003b381d7221 */ /* 0x004fcc0000000000 */
[----:B------:R4:W2:Y:S01]  /*1a10*/  MUFU.EX2 R60, R30 ;  /* 0x0000001e003c7308 */ /* 0x0008a20000000800 */
[----:B---3--:R-:W-:-:S07]  /*1a20*/  FADD R27, R31, R26 ;  /* 0x0000001a1f1b7221 */ /* 0x008fce0000000000 */
[----:B------:R3:W5:Y:S01]  /*1a30*/  MUFU.EX2 R61, R28 ;  /* 0x0000001c003d7308 */ /* 0x0007620000000800 */
[----:B----4-:R-:W-:Y:S01]  /*1a40*/  FADD R30, R58, R29 ;  /* 0x0000001d3a1e7221 */ /* 0x010fe20000000000 */
[----:B------:R-:W-:Y:S01]  /*1a50*/  FADD R29, -R15, R16 ;  /* 0x000000100f1d7221 */ /* 0x000fe20000000100 */
[----:B------:R-:W-:Y:S01]  /*1a60*/  F2FP.F16.F32.PACK_AB R26, R36, R37 ;  /* 0x00000025241a723e */ /* 0x000fe200000000ff */
[C---:B-1----:R-:W-:Y:S01]  /*1a70*/  FADD R36, R34.reuse, R27 ;  /* 0x0000001b22247221 */ /* 0x042fe20000000000 */
[----:B------:R-:W-:Y:S01]  /*1a80*/  F2FP.F16.F32.PACK_AB R27, R34, R31 ;  /* 0x0000001f221b723e */ /* 0x000fe200000000ff */
[----:B0-----:R-:W-:Y:S01]  /*1a90*/  FADD R31, R62, R63 ;  /* 0x0000003f3e1f7221 */ /* 0x001fe20000000000 */
[----:B------:R-:W-:Y:S01]  /*1aa0*/  FMUL R38, R29, 1.4426950216293334961 ;  /* 0x3fb8aa3b1d267820 */ /* 0x000fe20000400000 */
[----:B------:R-:W-:Y:S01]  /*1ab0*/  FADD R29, -R33, R17 ;  /* 0x00000011211d7221 */ /* 0x000fe20000000100 */
[----:B---3--:R-:W-:Y:S01]  /*1ac0*/  F2FP.F16.F32.PACK_AB R28, R59, R56 ;  /* 0x000000383b1c723e */ /* 0x008fe200000000ff */
[----:B--2---:R-:W-:-:S02]  /*1ad0*/  FADD R34, R60, R31 ;  /* 0x0000001f3c227221 */ /* 0x004fc40000000000 */
[----:B------:R-:W-:Y:S01]  /*1ae0*/  FMUL R56, R29, 1.4426950216293334961 ;  /* 0x3fb8aa3b1d387820 */ /* 0x000fe20000400000 */
[----:B------:R-:W-:Y:S01]  /*1af0*/  FADD R29, -R35, R18 ;  /* 0x00000012231d7221 */ /* 0x000fe20000000100 */
[----:B-----5:R-:W-:Y:S01]  /*1b00*/  FADD R31, R61, R30 ;  /* 0x0000001e3d1f7221 */ /* 0x020fe20000000000 */
[----:B------:R-:W0:Y:S01]  /*1b10*/  SHFL.BFLY PT, R57, R36, 0x2, 0x1f ;  /* 0x0c401f0024397f89 */ /* 0x000e2200000e0000 */
[----:B------:R-:W1:Y:S01]  /*1b20*/  MUFU.EX2 R39, R39 ;  /* 0x0000002700277308 */ /* 0x000e620000000800 */
[----:B------:R-:W-:Y:S02]  /*1b30*/  FMUL R59, R29, 1.4426950216293334961 ;  /* 0x3fb8aa3b1d3b7820 */ /* 0x000fe40000400000 */
[----:B------:R-:W2:Y:S05]  /*1b40*/  SHFL.BFLY PT, R16, R31, 0x2, 0x1f ;  /* 0x0c401f001f107f89 */ /* 0x000eaa00000e0000 */
[----:B------:R-:W3:Y:S08]  /*1b50*/  MUFU.EX2 R17, R38 ;  /* 0x0000002600117308 */ /* 0x000ef00000000800 */
[----:B------:R-:W4:Y:S08]  /*1b60*/  MUFU.EX2 R18, R56 ;  /* 0x0000003800127308 */ /* 0x000f300000000800 */
[----:B------:R-:W5:Y:S01]  /*1b70*/  MUFU.EX2 R59, R59 ;  /* 0x0000003b003b7308 */ /* 0x000f620000000800 */
[----:B-1----:R-:W-:Y:S01]  /*1b80*/  FADD R34, R39, R34 ;  /* 0x0000002227227221 */ /* 0x002fe20000000000 */
[----:B0-----:R-:W-:Y:S01]  /*1b90*/  FADD R57, R36, R57 ;  /* 0x0000003924397221 */ /* 0x001fe20000000000 */
[-C--:B---3--:R-:W-:Y:S01]  /*1ba0*/  FMUL R50, R50, R17.reuse ;  /* 0x0000001132327220 */ /* 0x088fe20000400000 */
[-C--:B------:R-:W-:Y:S01]  /*1bb0*/  FMUL R51, R51, R17.reuse ;  /* 0x0000001133337220 */ /* 0x080fe20000400000 */
[-C--:B------:R-:W-:Y:S01]  /*1bc0*/  FMUL R54, R54, R17.reuse ;  /* 0x0000001136367220 */ /* 0x080fe20000400000 */
[----:B------:R-:W0:Y:S01]  /*1bd0*/  SHFL.BFLY PT, R37, R34, 0x2, 0x1f ;  /* 0x0c401f0022257f89 */ /* 0x000e2200000e0000 */
[----:B------:R-:W-:Y:S01]  /*1be0*/  FMUL R55, R55, R17 ;  /* 0x0000001137377220 */ /* 0x000fe20000400000 */
[----:B--2---:R-:W-:Y:S01]  /*1bf0*/  FADD R36, R31, R16 ;  /* 0x000000101f247221 */ /* 0x004fe20000000000 */
[-C--:B----4-:R-:W-:Y:S01]  /*1c00*/  FMUL R40, R40, R18.reuse ;  /* 0x0000001228287220 */ /* 0x090fe20000400000 */
[-C--:B------:R-:W-:Y:S01]  /*1c10*/  FMUL R41, R41, R18.reuse ;  /* 0x0000001229297220 */ /* 0x080fe20000400000 */
[-C--:B------:R-:W-:Y:S01]  /*1c20*/  FMUL R44, R44, R18.reuse ;  /* 0x000000122c2c7220 */ /* 0x080fe20000400000 */
[----:B------:R-:W-:Y:S01]  /*1c30*/  FMUL R45, R45, R18 ;  /* 0x000000122d2d7220 */ /* 0x000fe20000400000 */
[----:B------:R-:W-:-:S02]  /*1c40*/  F2FP.F16.F32.PACK_AB R30, R61, R58 ;  /* 0x0000003a3d1e723e */ /* 0x000fc400000000ff */
[----:B------:R-:W-:Y:S01]  /*1c50*/  F2FP.F16.F32.PACK_AB R29, R63, R62 ;  /* 0x0000003e3f1d723e */ /* 0x000fe200000000ff */
[-C--:B-----5:R-:W-:Y:S01]  /*1c60*/  FMUL R42, R42, R59.reuse ;  /* 0x0000003b2a2a7220 */ /* 0x0a0fe20000400000 */
[-C--:B------:R-:W-:Y:S01]  /*1c70*/  FMUL R43, R43, R59.reuse ;  /* 0x0000003b2b2b7220 */ /* 0x080fe20000400000 */
[-C--:B------:R-:W-:Y:S01]  /*1c80*/  FMUL R46, R46, R59.reuse ;  /* 0x0000003b2e2e7220 */ /* 0x080fe20000400000 */
[----:B------:R-:W-:Y:S01]  /*1c90*/  FMUL R47, R47, R59 ;  /* 0x0000003b2f2f7220 */ /* 0x000fe20000400000 */
[----:B------:R-:W-:Y:S01]  /*1ca0*/  F2FP.F16.F32.PACK_AB R31, R39, R60 ;  /* 0x0000003c271f723e */ /* 0x000fe200000000ff */
[----:B------:R-:W-:Y:S01]  /*1cb0*/  BAR.SYNC.DEFER_BLOCKING 0x0 ;  /* 0x0000000000007b1d */ /* 0x000fe20000010000 */
[----:B------:R-:W-:-:S05]  /*1cc0*/  UIADD3 UR6, UP0, UR6, 0x10, URZ ;  /* 0x0000001006067890 */ /* 0x000fca000ff1e03f */
[----:B------:R-:W-:-:S06]  /*1cd0*/  WARPGROUP.ARRIVE ;  /* 0x00000000000079c5 */ /* 0x000fcc0000000000 */
[----:B------:R-:W-:Y:S03]  /*1ce0*/  HGMMA.64x16x16.F32 R48, R24, gdesc[UR24], R48 ;  /* 0x0020001818307df0 */ /* 0x000fe60008700830 */
[----:B------:R-:W-:Y:S01]  /*1cf0*/  HGMMA.64x16x16.F32 R40, R28, gdesc[UR24], R40, gsb0 ;  /* 0x002000181c287df0 */ /* 0x000fe20008000828 */
[----:B0-----:R-:W-:Y:S01]  /*1d00*/  FADD R34, R34, R37 ;  /* 0x0000002522227221 */ /* 0x001fe20000000000 */
[----:B------:R-:W0:Y:S04]  /*1d10*/  SHFL.BFLY PT, R16, R57, 0x1, 0x1f ;  /* 0x0c201f0039107f89 */ /* 0x000e2800000e0000 */
[----:B------:R-:W1:Y:S01]  /*1d20*/  SHFL.BFLY PT, R39, R34, 0x1, 0x1f ;  /* 0x0c201f0022277f89 */ /* 0x000e6200000e0000 */
[----:B------:R-:W-:-:S03]  /*1d30*/  UIADD3.X UR7, URZ, UR7, URZ, UP0, !UPT ;  /* 0x000000073f077290 */ /* 0x000fc600087fe43f */
[----:B------:R-:W2:Y:S01]  /*1d40*/  SHFL.BFLY PT, R37, R36, 0x1, 0x1f ;  /* 0x0c201f0024257f89 */ /* 0x000ea200000e0000 */
[----:B------:R-:W-:-:S04]  /*1d50*/  UISETP.GE.U32.AND UP0, UPT, UR6, UR22, UPT ;  /* 0x000000160600728c */ /* 0x000fc8000bf06070 */
[----:B------:R-:W-:-:S06]  /*1d60*/  UISETP.GE.U32.AND.EX UP0, UPT, UR7, URZ, UPT, UP0 ;  /* 0x0000003f0700728c */ /* 0x000fcc000bf06100 */
[----:B------:R-:W-:Y:S01]  /*1d70*/  PLOP3.LUT P0, PT, PT, PT, UP0, 0x80, 0x0 ;  /* 0x000000000000781c */ /* 0x000fe20003f0f008 */
[----:B------:R-:W-:Y:S01]  /*1d80*/  ULEA UR5, UR15, UR5, 0x4 ;  /* 0x000000050f057291 */ /* 0x000fe2000f8e203f */
[----:B0-----:R-:W-:Y:S01]  /*1d90*/  FADD R38, R57, R16 ;  /* 0x0000001039267221 */ /* 0x001fe20000000000 */
[----:B------:R-:W-:Y:S01]  /*1da0*/  ULEA UR4, UR13, UR4, 0x4 ;  /* 0x000000040d047291 */ /* 0x000fe2000f8e203f */
[----:B-1----:R-:W-:Y:S01]  /*1db0*/  FADD R16, R34, R39 ;  /* 0x0000002722107221 */ /* 0x002fe20000000000 */
[----:B--2---:R-:W-:-:S03]  /*1dc0*/  FADD R37, R36, R37 ;  /* 0x0000002524257221 */ /* 0x004fc60000000000 */
[----:B------:R-:W-:Y:S01]  /*1dd0*/  FFMA R2, R59, R2, R16 ;  /* 0x000000023b027223 */ /* 0x000fe20000000010 */
[----:B------:R-:W-:Y:S01]  /*1de0*/  FFMA R4, R17, R4, R38 ;  /* 0x0000000411047223 */ /* 0x000fe20000000026 */
[----:B------:R-:W-:Y:S01]  /*1df0*/  MOV R34, R15 ;  /* 0x0000000f00227202 */ /* 0x000fe20000000f00 */
[----:B------:R-:W-:Y:S01]  /*1e00*/  FFMA R3, R18, R3, R37 ;  /* 0x0000000312037223 */ /* 0x000fe20000000025 */
[----:B------:R-:W-:Y:S01]  /*1e10*/  IMAD.MOV.U32 R16, RZ, RZ, R15 ;  /* 0x000000ffff107224 */ /* 0x000fe200078e000f */
[----:B------:R-:W-:Y:S02]  /*1e20*/  WARPGROUP.DEPBAR.LE gsb0, 0x0 ;  /* 0x00008000000079c5 */ /* 0x000fe40000010000 */
[----:B------:R-:W-:Y:S01]  /*1e30*/  IMAD.MOV.U32 R18, RZ, RZ, R35 ;  /* 0x000000ffff127224 */ /* 0x000fe200078e0023 */
[----:B------:R-:W-:Y:S02]  /*1e40*/  MOV R17, R33 ;  /* 0x0000002100117202 */ /* 0x000fe40000000f00 */
[----:B------:R-:W-:Y:S01]  /*1e50*/  MOV R15, R32 ;  /* 0x00000020000f7202 */ /* 0x000fe20000000f00 */
[----:B------:R-:W-:Y:S06]  /*1e60*/  @!P0 BRA `(.L_x_1) ;  /* 0xffffffec00dc8947 */ /* 0x000fec000383ffff */
.L_x_0:
[----:B------:R-:W0:Y:S01]  /*1e70*/  S2R R0, SR_TID.X ;  /* 0x0000000000007919 */ /* 0x000e220000002100 */
[----:B------:R-:W-:Y:S01]  /*1e80*/  FSETP.GT.AND P4, PT, |R2|, 8.50705917302346158658e+37, PT ;  /* 0x7e8000000200780b */ /* 0x000fe20003f84200 */
[----:B------:R-:W-:Y:S01]  /*1e90*/  FMUL R11, R44, 0.25 ;  /* 0x3e8000002c0b7820 */ /* 0x000fe20000400000 */
[C---:B------:R-:W-:Y:S01]  /*1ea0*/  FSETP.GT.AND P1, PT, |R3|.reuse, 8.50705917302346158658e+37, PT ;  /* 0x7e8000000300780b */ /* 0x040fe20003f24200 */
[----:B------:R-:W-:Y:S01]  /*1eb0*/  FMUL R13, R42, 0.25 ;  /* 0x3e8000002a0d7820 */ /* 0x000fe20000400000 */
[----:B------:R-:W-:Y:S01]  /*1ec0*/  FSETP.GEU.AND P6, PT, R3, 1.175494350822287508e-38, PT ;  /* 0x008000000300780b */ /* 0x000fe20003fce000 */
[----:B------:R-:W-:Y:S01]  /*1ed0*/  BAR.SYNC.DEFER_BLOCKING 0x0 ;  /* 0x0000000000007b1d */ /* 0x000fe20000010000 */
[----:B------:R-:W-:Y:S01]  /*1ee0*/  FSEL R22, R11, R44, P1 ;  /* 0x0000002c0b167208 */ /* 0x000fe20000800000 */
[----:B------:R-:W-:Y:S01]  /*1ef0*/  FMUL R11, R54, 0.25 ;  /* 0x3e800000360b7820 */ /* 0x000fe20000400000 */
[----:B------:R-:W-:Y:S01]  /*1f00*/  FSEL R42, R13, R42, P4 ;  /* 0x0000002a0d2a7208 */ /* 0x000fe20002000000 */
[----:B------:R-:W-:-:S02]  /*1f10*/  FMUL R13, R48, 0.25 ;  /* 0x3e800000300d7820 */ /* 0x000fc40000400000 */
[----:B------:R-:W-:Y:S02]  /*1f20*/  ULDC.64 UR4, c[0x0][0x270] ;  /* 0x00009c0000047ab9 */ /* 0x000fe40000000a00 */
[----:B------:R-:W1:Y:S01]  /*1f30*/  LDC R29, c[0x0][0x278] ;  /* 0x00009e00ff1d7b82 */ /* 0x000e620000000800 */
[----:B------:R-:W-:Y:S01]  /*1f40*/  UIMAD UR4, UR10, UR4, URZ ;  /* 0x000000040a0472a4 */ /* 0x000fe2000f8e023f */
[C---:B0-----:R-:W-:Y:S01]  /*1f50*/  IMAD.SHL.U32 R8, R0.reuse, 0x8, RZ ;  /* 0x0000000800087824 */ /* 0x041fe200078e00ff */
[C---:B------:R-:W-:Y:S02]  /*1f60*/  LOP3.LUT R12, R0.reuse, 0x70, RZ, 0xc0, !PT ;  /* 0x00000070000c7812 */ /* 0x040fe400078ec0ff */
[----:B------:R-:W-:Y:S02]  /*1f70*/  SHF.L.U32 R7, R0, 0x6, RZ ;  /* 0x0000000600077819 */ /* 0x000fe400000006ff */
[----:B------:R-:W-:Y:S01]  /*1f80*/  LOP3.LUT R8, R8, 0x38, RZ, 0xc0, !PT ;  /* 0x0000003808087812 */ /* 0x000fe200078ec0ff */
[C---:B-1----:R-:W-:Y:S01]  /*1f90*/  IMAD R37, R29.reuse, 0xa, RZ ;  /* 0x0000000a1d257824 */ /* 0x042fe200078e02ff */
[----:B------:R-:W-:Y:S01]  /*1fa0*/  LOP3.LUT R10, R0, 0xf, RZ, 0xc0, !PT ;  /* 0x0000000f000a7812 */ /* 0x000fe200078ec0ff */
[----:B------:R-:W-:Y:S01]  /*1fb0*/  IMAD R67, R29, 0x12, RZ ;  /* 0x000000121d437824 */ /* 0x000fe200078e02ff */
[----:B------:R-:W-:Y:S01]  /*1fc0*/  LOP3.LUT R7, R7, 0x400, RZ, 0xc0, !PT ;  /* 0x0000040007077812 */ /* 0x000fe200078ec0ff */
[----:B--2---:R-:W-:-:S02]  /*1fd0*/  VIADD R9, R8, UR11 ;  /* 0x0000000b08097c36 */ /* 0x004fc40008000000 */
[----:B------:R-:W-:Y:S01]  /*1fe0*/  FMUL R8, R47, 0.25 ;  /* 0x3e8000002f087820 */ /* 0x000fe20000400000 */
[----:B------:R-:W-:Y:S01]  /*1ff0*/  LEA R10, R10, UR11, 0x4 ;  /* 0x0000000b0a0a7c11 */ /* 0x000fe2000f8e20ff */
[----:B------:R-:W-:Y:S01]  /*2000*/  IMAD R65, R29, 0x14, RZ ;  /* 0x000000141d417824 */ /* 0x000fe200078e02ff */
[----:B------:R-:W-:Y:S01]  /*2010*/  LOP3.LUT R14, R0, 0x60, RZ, 0xc0, !PT ;  /* 0x00000060000e7812 */ /* 0x000fe200078ec0ff */
[----:B------:R-:W-:Y:S02]  /*2020*/  IMAD R12, R12, 0x4, R9 ;  /* 0x000000040c0c7824 */ /* 0x000fe400078e0209 */
[----:B------:R-:W-:Y:S01]  /*2030*/  FMUL R9, R46, 0.25 ;  /* 0x3e8000002e097820 */ /* 0x000fe20000400000 */
[----:B------:R-:W-:Y:S01]  /*2040*/  FSEL R17, R8, R47, P4 ;  /* 0x0000002f08117208 */ /* 0x000fe20002000000 */
[----:B------:R-:W-:Y:S01]  /*2050*/  FMUL R8, R45, 0.25 ;  /* 0x3e8000002d087820 */ /* 0x000fe20000400000 */
[----:B------:R-:W-:Y:S01]  /*2060*/  IADD3 R7, R7, R10, RZ ;  /* 0x0000000a07077210 */ /* 0x000fe20007ffe0ff */
[----:B------:R-:W-:Y:S01]  /*2070*/  FMUL R10, R43, 0.25 ;  /* 0x3e8000002b0a7820 */ /* 0x000fe20000400000 */
[----:B------:R-:W-:Y:S01]  /*2080*/  FSEL R20, R9, R46, P4 ;  /* 0x0000002e09147208 */ /* 0x000fe20002000000 */
[----:B------:R-:W-:Y:S01]  /*2090*/  FMUL R9, R40, 0.25 ;  /* 0x3e80000028097820 */ /* 0x000fe20000400000 */
[----:B------:R-:W-:Y:S01]  /*20a0*/  FSEL R21, R8, R45, P1 ;  /* 0x0000002d08157208 */ /* 0x000fe20000800000 */
[----:B------:R-:W-:Y:S01]  /*20b0*/  IMAD R45, R29, 0xe, RZ ;  /* 0x0000000e1d2d7824 */ /* 0x000fe200078e02ff */
[----:B------:R-:W-:Y:S01]  /*20c0*/  MOV R8, R4 ;  /* 0x0000000400087202 */ /* 0x000fe20000000f00 */
[----:B------:R-:W-:Y:S01]  /*20d0*/  FMUL R4, R41, 0.25 ;  /* 0x3e80000029047820 */ /* 0x000fe20000400000 */
[----:B------:R-:W-:Y:S01]  /*20e0*/  FSEL R40, R9, R40, P1 ;  /* 0x0000002809287208 */ /* 0x000fe20000800000 */
[----:B------:R-:W-:Y:S01]  /*20f0*/  IMAD.MOV.U32 R9, RZ, RZ, R5 ;  /* 0x000000ffff097224 */ /* 0x000fe200078e0005 */
[----:B------:R-:W-:Y:S01]  /*2100*/  FSETP.GT.AND P0, PT, |R8|, 8.50705917302346158658e+37, PT ;  /* 0x7e8000000800780b */ /* 0x000fe20003f04200 */
[----:B------:R-:W-:Y:S01]  /*2110*/  FMUL R5, R52, 0.25 ;  /* 0x3e80000034057820 */ /* 0x000fe20000400000 */
[----:B------:R-:W-:Y:S01]  /*2120*/  FSEL R41, R4, R41, P1 ;  /* 0x0000002904297208 */ /* 0x000fe20000800000 */
[C---:B------:R-:W-:Y:S01]  /*2130*/  FMUL R16, R9.reuse, 8388608 ;  /* 0x4b00000009107820 */ /* 0x040fe20000400000 */
[----:B------:R-:W-:Y:S01]  /*2140*/  FSETP.GEU.AND P2, PT, R9, 1.175494350822287508e-38, PT ;  /* 0x008000000900780b */ /* 0x000fe20003f4e000 */
[----:B------:R-:W-:Y:S01]  /*2150*/  FMUL R4, R53, 0.25 ;  /* 0x3e80000035047820 */ /* 0x000fe20000400000 */
[----:B------:R-:W-:Y:S01]  /*2160*/  FSEL R24, R11, R54, P0 ;  /* 0x000000360b187208 */ /* 0x000fe20000000000 */
[----:B------:R-:W-:Y:S01]  /*2170*/  FMUL R11, R50, 0.25 ;  /* 0x3e800000320b7820 */ /* 0x000fe20000400000 */
[----:B------:R-:W-:Y:S01]  /*2180*/  FSEL R16, R16, R9, !P2 ;  /* 0x0000000910107208 */ /* 0x000fe20005000000 */
[----:B------:R-:W-:Y:S01]  /*2190*/  IMAD R31, R29, 0x9, RZ ;  /* 0x000000091d1f7824 */ /* 0x000fe200078e02ff */
[----:B------:R-:W-:Y:S01]  /*21a0*/  FSETP.GT.AND P3, PT, |R9|, 8.50705917302346158658e+37, PT ;  /* 0x7e8000000900780b */ /* 0x000fe20003f64200 */
[----:B------:R-:W-:Y:S01]  /*21b0*/  IMAD R63, R29, 0x16, RZ ;  /* 0x000000161d3f7824 */ /* 0x000fe200078e02ff */
[----:B------:R-:W-:Y:S01]  /*21c0*/  FSEL R50, R11, R50, P0 ;  /* 0x000000320b327208 */ /* 0x000fe20000000000 */
[C---:B------:R-:W-:Y:S01]  /*21d0*/  IMAD R59, R29.reuse, 0x18, RZ ;  /* 0x000000181d3b7824 */ /* 0x040fe200078e02ff */
[----:B------:R-:W-:Y:S01]  /*21e0*/  IADD3 R11, R16, -0x3f3504f3, RZ ;  /* 0xc0cafb0d100b7810 */ /* 0x000fe20007ffe0ff */
[C---:B------:R-:W-:Y:S01]  /*21f0*/  IMAD R39, R29.reuse, 0xb, RZ ;  /* 0x0000000b1d277824 */ /* 0x040fe200078e02ff */
[----:B------:R-:W-:Y:S01]  /*2200*/  FSEL R25, R4, R53, P3 ;  /* 0x0000003504197208 */ /* 0x000fe20001800000 */
[C---:B------:R-:W-:Y:S01]  /*2210*/  IMAD R57, R29.reuse, 0x1a, RZ ;  /* 0x0000001a1d397824 */ /* 0x040fe200078e02ff */
[----:B------:R-:W-:Y:S01]  /*2220*/  SHF.R.U32.HI R4, RZ, 0x1, R0 ;  /* 0x00000001ff047819 */ /* 0x000fe20000011600 */
[----:B------:R-:W-:Y:S01]  /*2230*/  IMAD R53, R29, 0x1e, RZ ;  /* 0x0000001e1d357824 */ /* 0x000fe200078e02ff */
[----:B------:R-:W-:-:S02]  /*2240*/  LOP3.LUT R11, R11, 0xff800000, RZ, 0xc0, !PT ;  /* 0xff8000000b0b7812 */ /* 0x000fc400078ec0ff */
[----:B------:R-:W-:Y:S02]  /*2250*/  FSEL R26, R5, R52, P3 ;  /* 0x00000034051a7208 */ /* 0x000fe40001800000 */
[----:B------:R-:W-:Y:S01]  /*2260*/  LOP3.LUT R15, R4, 0x4, RZ, 0xc0, !PT ;  /* 0x00000004040f7812 */ /* 0x000fe200078ec0ff */
[----:B------:R-:W-:Y:S01]  /*2270*/  IMAD R4, R14, 0x8, R7 ;  /* 0x000000080e047824 */ /* 0x000fe200078e0207 */
[----:B------:R-:W-:Y:S02]  /*2280*/  FSEL R46, RZ, -23, P2 ;  /* 0xc1b80000ff2e7808 */ /* 0x000fe40001000000 */
[----:B------:R-:W-:Y:S02]  /*2290*/  I2FP.F32.S32 R5, R11 ;  /* 0x0000000b00057245 */ /* 0x000fe40000201400 */
[----:B------:R-:W-:Y:S01]  /*22a0*/  IADD3 R7, R15, R12, RZ ;  /* 0x0000000c0f077210 */ /* 0x000fe20007ffe0ff */
[----:B------:R-:W-:Y:S01]  /*22b0*/  FMUL R12, R3, 8388608 ;  /* 0x4b000000030c7820 */ /* 0x000fe20000400000 */
[C---:B------:R-:W-:Y:S01]  /*22c0*/  FSETP.GEU.AND P5, PT, R8.reuse, 1.175494350822287508e-38, PT ;  /* 0x008000000800780b */ /* 0x040fe20003fae000 */
[----:B------:R-:W-:Y:S01]  /*22d0*/  FFMA.FTZ R46, R5, 1.1920928955078125e-07, R46 ;  /* 0x34000000052e7823 */ /* 0x000fe2000001002e */
[----:B------:R-:W-:Y:S01]  /*22e0*/  FMUL R5, R8, 8388608 ;  /* 0x4b00000008057820 */ /* 0x000fe20000400000 */
[----:B------:R-:W-:Y:S01]  /*22f0*/  FSEL R13, R13, R48, P3 ;  /* 0x000000300d0d7208 */ /* 0x000fe20001800000 */
[C---:B------:R-:W-:Y:S01]  /*2300*/  FMUL R15, R2.reuse, 8388608 ;  /* 0x4b000000020f7820 */ /* 0x040fe20000400000 */
[----:B------:R-:W-:-:S02]  /*2310*/  FSETP.GEU.AND P2, PT, |R2|, 1.175494350822287508e-38, PT ;  /* 0x008000000200780b */ /* 0x000fc40003f4e200 */
[----:B------:R-:W-:Y:S02]  /*2320*/  FSEL R19, R12, R3, !P6 ;  /* 0x000000030c137208 */ /* 0x000fe40007000000 */
[----:B------:R-:W-:Y:S02]  /*2330*/  FSEL R48, RZ, -23, P6 ;  /* 0xc1b80000ff307808 */ /* 0x000fe40003000000 */
[----:B------:R-:W-:Y:S02]  /*2340*/  FSEL R18, R5, R8, !P5 ;  /* 0x0000000805127208 */ /* 0x000fe40006800000 */
[----:B------:R-:W-:Y:S02]  /*2350*/  FSEL R47, RZ, -23, P5 ;  /* 0xc1b80000ff2f7808 */ /* 0x000fe40002800000 */
[C---:B------:R-:W-:Y:S01]  /*2360*/  FSETP.GEU.AND P6, PT, |R3|.reuse, 1.175494350822287508e-38, PT ;  /* 0x008000000300780b */ /* 0x040fe20003fce200 */
[----:B------:R-:W-:Y:S01]  /*2370*/  @P1 FMUL R3, R3, 0.25 ;  /* 0x3e80000003031820 */ /* 0x000fe20000400000 */
[C---:B------:R-:W-:Y:S01]  /*2380*/  FSETP.GEU.AND P5, PT, R2.reuse, 1.175494350822287508e-38, PT ;  /* 0x008000000200780b */ /* 0x040fe20003fae000 */
[----:B------:R-:W-:Y:S01]  /*2390*/  @!P2 FMUL R17, R17, 16777216 ;  /* 0x4b8000001111a820 */ /* 0x000fe20000400000 */
[C---:B------:R-:W-:Y:S01]  /*23a0*/  FSETP.GEU.AND P1, PT, |R9|.reuse, 1.175494350822287508e-38, PT ;  /* 0x008000000900780b */ /* 0x040fe20003f2e200 */
[----:B------:R-:W-:Y:S01]  /*23b0*/  @P3 FMUL R9, R9, 0.25 ;  /* 0x3e80000009093820 */ /* 0x000fe20000400000 */
[----:B------:R-:W-:Y:S01]  /*23c0*/  FSEL R5, R15, R2, !P5 ;  /* 0x000000020f057208 */ /* 0x000fe20006800000 */
[----:B------:R-:W-:Y:S01]  /*23d0*/  @P4 FMUL R2, R2, 0.25 ;  /* 0x3e80000002024820 */ /* 0x000fe20000400000 */
[----:B------:R-:W-:Y:S01]  /*23e0*/  FSEL R43, R10, R43, P4 ;  /* 0x0000002b0a2b7208 */ /* 0x000fe20002000000 */
[----:B------:R-:W-:Y:S01]  /*23f0*/  FMUL R10, R55, 0.25 ;  /* 0x3e800000370a7820 */ /* 0x000fe20000400000 */
[----:B------:R-:W-:Y:S01]  /*2400*/  FSETP.GEU.AND P4, PT, |R8|, 1.175494350822287508e-38, PT ;  /* 0x008000000800780b */ /* 0x000fe20003f8e200 */
[----:B------:R-:W-:Y:S01]  /*2410*/  @!P2 FMUL R2, R2, 16777216 ;  /* 0x4b8000000202a820 */ /* 0x000fe20000400000 */
[----:B------:R-:W-:Y:S01]  /*2420*/  @P0 FMUL R8, R8, 0.25 ;  /* 0x3e80000008080820 */ /* 0x000fe20000400000 */
[----:B------:R-:W-:Y:S01]  /*2430*/  @!P6 FMUL R3, R3, 16777216 ;  /* 0x4b8000000303e820 */ /* 0x000fe20000400000 */
[----:B------:R-:W-:Y:S01]  /*2440*/  FSEL R23, R10, R55, P0 ;  /* 0x000000370a177208 */ /* 0x000fe20000000000 */
[----:B------:R-:W-:Y:S01]  /*2450*/  FMUL R10, R51, 0.25 ;  /* 0x3e800000330a7820 */ /* 0x000fe20000400000 */
[----:B------:R-:W-:-:S02]  /*2460*/  VIADD R15, R18, 0xc0cafb0d ;  /* 0xc0cafb0d120f7836 */ /* 0x000fc40000000000 */
[----:B------:R-:W-:Y:S01]  /*2470*/  @!P1 FMUL R9, R9, 16777216 ;  /* 0x4b80000009099820 */ /* 0x000fe20000400000 */
[----:B------:R-:W0:Y:S01]  /*2480*/  MUFU.RCP R2, R2 ;  /* 0x0000000200027308 */ /* 0x000e220000001000 */
[----:B------:R-:W-:Y:S01]  /*2490*/  IADD3 R14, R19, -0x3f3504f3, RZ ;  /* 0xc0cafb0d130e7810 */ /* 0x000fe20007ffe0ff */
[----:B------:R-:W-:Y:S01]  /*24a0*/  @!P2 FMUL R20, R20, 16777216 ;  /* 0x4b8000001414a820 */ /* 0x000fe20000400000 */
[----:B------:R-:W-:Y:S01]  /*24b0*/  FSEL R51, R10, R51, P0 ;  /* 0x000000330a337208 */ /* 0x000fe20000000000 */
[----:B------:R-:W-:Y:S01]  /*24c0*/  FMUL R10, R49, 0.25 ;  /* 0x3e800000310a7820 */ /* 0x000fe20000400000 */
[----:B------:R-:W-:Y:S01]  /*24d0*/  @!P4 FMUL R8, R8, 16777216 ;  /* 0x4b8000000808c820 */ /* 0x000fe20000400000 */
[----:B------:R-:W-:Y:S01]  /*24e0*/  LOP3.LUT R15, R15, 0xff800000, RZ, 0xc0, !PT ;  /* 0xff8000000f0f7812 */ /* 0x000fe200078ec0ff */
[----:B------:R-:W-:Y:S01]  /*24f0*/  @!P2 FMUL R43, R43, 16777216 ;  /* 0x4b8000002b2ba820 */ /* 0x000fe20000400000 */
[----:B------:R-:W1:Y:S01]  /*2500*/  MUFU.RCP R3, R3 ;  /* 0x0000000300037308 */ /* 0x000e620000001000 */
[----:B------:R-:W-:Y:S01]  /*2510*/  FSEL R10, R10, R49, P3 ;  /* 0x000000310a0a7208 */ /* 0x000fe20001800000 */
[----:B------:R-:W-:Y:S01]  /*2520*/  @!P2 FMUL R42, R42, 16777216 ;  /* 0x4b8000002a2aa820 */ /* 0x000fe20000400000 */
[----:B------:R-:W-:Y:S01]  /*2530*/  @!P6 FMUL R21, R21, 16777216 ;  /* 0x4b8000001515e820 */ /* 0x000fe20000400000 */
[----:B------:R-:W-:Y:S01]  /*2540*/  @!P6 FMUL R22, R22, 16777216 ;  /* 0x4b8000001616e820 */ /* 0x000fe20000400000 */
[----:B------:R-:W-:Y:S01]  /*2550*/  @!P6 FMUL R41, R41, 16777216 ;  /* 0x4b8000002929e820 */ /* 0x000fe20000400000 */
[----:B------:R-:W-:Y:S01]  /*2560*/  @!P6 FMUL R40, R40, 16777216 ;  /* 0x4b8000002828e820 */ /* 0x000fe20000400000 */
[----:B------:R-:W-:Y:S01]  /*2570*/  LOP3.LUT R14, R14, 0xff800000, RZ, 0xc0, !PT ;  /* 0xff8000000e0e7812 */ /* 0x000fe200078ec0ff */
[----:B------:R-:W2:Y:S01]  /*2580*/  MUFU.RCP R9, R9 ;  /* 0x0000000900097308 */ /* 0x000ea20000001000 */
[----:B------:R-:W-:Y:S01]  /*2590*/  I2FP.F32.S32 R28, R15 ;  /* 0x0000000f001c7245 */ /* 0x000fe20000201400 */
[----:B------:R-:W-:-:S02]  /*25a0*/  VIADD R12, R5, 0xc0cafb0d ;  /* 0xc0cafb0d050c7836 */ /* 0x000fc40000000000 */
[C---:B0-----:R-:W-:Y:S01]  /*25b0*/  FMUL R17, R2.reuse, R17 ;  /* 0x0000001102117220 */ /* 0x041fe20000400000 */
[C---:B------:R-:W-:Y:S01]  /*25c0*/  FMUL R20, R2.reuse, R20 ;  /* 0x0000001402147220 */ /* 0x040fe20000400000 */
[C---:B------:R-:W-:Y:S01]  /*25d0*/  FMUL R43, R2.reuse, R43 ;  /* 0x0000002b022b7220 */ /* 0x040fe20000400000 */
[----:B------:R-:W-:Y:S01]  /*25e0*/  FMUL R42, R2, R42 ;  /* 0x0000002a022a7220 */ /* 0x000fe20000400000 */
[----:B------:R-:W-:Y:S01]  /*25f0*/  @!P1 FMUL R10, R10, 16777216 ;  /* 0x4b8000000a0a9820 */ /* 0x000fe20000400000 */
[----:B------:R-:W0:Y:S01]  /*2600*/  MUFU.RCP R8, R8 ;  /* 0x0000000800087308 */ /* 0x000e220000001000 */
[----:B------:R-:W-:Y:S01]  /*2610*/  @!P1 FMUL R13, R13, 16777216 ;  /* 0x4b8000000d0d9820 */ /* 0x000fe20000400000 */
[C---:B-1----:R-:W-:Y:S01]  /*2620*/  FMUL R21, R3.reuse, R21 ;  /* 0x0000001503157220 */ /* 0x042fe20000400000 */
[C---:B------:R-:W-:Y:S01]  /*2630*/  FMUL R22, R3.reuse, R22 ;  /* 0x0000001603167220 */ /* 0x040fe20000400000 */
[C---:B------:R-:W-:Y:S01]  /*2640*/  FMUL R41, R3.reuse, R41 ;  /* 0x0000002903297220 */ /* 0x040fe20000400000 */
[----:B------:R-:W-:Y:S01]  /*2650*/  FMUL R40, R3, R40 ;  /* 0x0000002803287220 */ /* 0x000fe20000400000 */
[----:B------:R-:W-:Y:S01]  /*2660*/  IADD3 R2, R16, -R11, RZ ;  /* 0x8000000b10027210 */ /* 0x000fe20007ffe0ff */
[----:B------:R-:W-:Y:S01]  /*2670*/  IMAD.IADD R3, R18, 0x1, -R15 ;  /* 0x0000000112037824 */ /* 0x000fe200078e0a0f */
[----:B------:R-:W-:Y:S01]  /*2680*/  I2FP.F32.S32 R27, R14 ;  /* 0x0000000e001b7245 */ /* 0x000fe20000201400 */
[----:B------:R-:W-:Y:S01]  /*2690*/  FFMA.FTZ R47, R28, 1.1920928955078125e-07, R47 ;  /* 0x340000001c2f7823 */ /* 0x000fe2000001002f */
[----:B------:R-:W-:Y:S01]  /*26a0*/  @!P4 FMUL R23, R23, 16777216 ;  /* 0x4b8000001717c820 */ /* 0x000fe20000400000 */
[----:B------:R-:W-:Y:S01]  /*26b0*/  @!P4 FMUL R24, R24, 16777216 ;  /* 0x4b8000001818c820 */ /* 0x000fe20000400000 */
[----:B------:R-:W-:Y:S01]  /*26c0*/  @!P4 FMUL R51, R51, 16777216 ;  /* 0x4b8000003333c820 */ /* 0x000fe20000400000 */
[----:B------:R-:W-:Y:S01]  /*26d0*/  @!P4 FMUL R50, R50, 16777216 ;  /* 0x4b8000003232c820 */ /* 0x000fe20000400000 */
[C---:B--2---:R-:W-:Y:S01]  /*26e0*/  FMUL R10, R9.reuse, R10 ;  /* 0x0000000a090a7220 */ /* 0x044fe20000400000 */
[----:B------:R-:W-:Y:S01]  /*26f0*/  FMUL R13, R9, R13 ;  /* 0x0000000d090d7220 */ /* 0x000fe20000400000 */
[----:B------:R-:W-:Y:S01]  /*2700*/  LOP3.LUT R12, R12, 0xff800000, RZ, 0xc0, !PT ;  /* 0xff8000000c0c7812 */ /* 0x000fe200078ec0ff */
[----:B------:R-:W-:Y:S01]  /*2710*/  FADD R2, R2, -1 ;  /* 0xbf80000002027421 */ /* 0x000fe20000000000 */
[----:B------:R-:W-:Y:S01]  /*2720*/  MOV R28, 0x3dc6b27f ;  /* 0x3dc6b27f001c7802 */ /* 0x000fe20000000f00 */
[----:B------:R-:W-:-:S02]  /*2730*/  IMAD.IADD R15, R19, 0x1, -R14 ;  /* 0x00000001130f7824 */ /* 0x000fc400078e0a0e */
[----:B------:R-:W-:Y:S01]  /*2740*/  FADD R3, R3, -1 ;  /* 0xbf80000003037421 */ /* 0x000fe20000000000 */
[----:B------:R-:W-:Y:S01]  /*2750*/  FFMA.FTZ R48, R27, 1.1920928955078125e-07, R48 ;  /* 0x340000001b307823 */ /* 0x000fe20000010030 */
[C---:B0-----:R-:W-:Y:S01]  /*2760*/  FMUL R23, R8.reuse, R23 ;  /* 0x0000001708177220 */ /* 0x041fe20000400000 */
[C---:B------:R-:W-:Y:S01]  /*2770*/  FMUL R24, R8.reuse, R24 ;  /* 0x0000001808187220 */ /* 0x040fe20000400000 */
[C---:B------:R-:W-:Y:S01]  /*2780*/  FMUL R51, R8.reuse, R51 ;  /* 0x0000003308337220 */ /* 0x040fe20000400000 */
[----:B------:R-:W-:Y:S01]  /*2790*/  FMUL R50, R8, R50 ;  /* 0x0000003208327220 */ /* 0x000fe20000400000 */
[----:B------:R-:W-:Y:S01]  /*27a0*/  I2FP.F32.S32 R30, R12 ;  /* 0x0000000c001e7245 */ /* 0x000fe20000201400 */
[-C--:B------:R-:W-:Y:S01]  /*27b0*/  FFMA.FTZ R14, R3, R28.reuse, -0.16845393180847167969 ;  /* 0xbe2c7f30030e7423 */ /* 0x080fe2000001001c */
[----:B------:R-:W-:Y:S01]  /*27c0*/  F2FP.F16.F32.PACK_AB R8, R10, R13 ;  /* 0x0000000d0a08723e */ /* 0x000fe200000000ff */
[C---:B------:R-:W-:Y:S01]  /*27d0*/  FFMA.FTZ R13, R2.reuse, R28, -0.16845393180847167969 ;  /* 0xbe2c7f30020d7423 */ /* 0x040fe2000001001c */
[----:B------:R-:W-:Y:S01]  /*27e0*/  IADD3 R27, R5, -R12, RZ ;  /* 0x8000000c051b7210 */ /* 0x000fe20007ffe0ff */
[----:B------:R-:W-:Y:S01]  /*27f0*/  FADD R12, R15, -1 ;  /* 0xbf8000000f0c7421 */ /* 0x000fe20000000000 */
[----:B------:R-:W-:Y:S01]  /*2800*/  FFMA.FTZ R14, R3, R14, 0.1716887056827545166 ;  /* 0x3e2fcf2a030e7423 */ /* 0x000fe2000001000e */
[----:B------:R-:W-:Y:S01]  /*2810*/  FFMA.FTZ R13, R2, R13, 0.1716887056827545166 ;  /* 0x3e2fcf2a020d7423 */ /* 0x000fe2000001000d */
[----:B------:R-:W-:Y:S01]  /*2820*/  @!P1 FMUL R25, R25, 16777216 ;  /* 0x4b80000019199820 */ /* 0x000fe20000400000 */
[----:B------:R-:W-:Y:S01]  /*2830*/  FFMA.FTZ R15, R12, R28, -0.16845393180847167969 ;  /* 0xbe2c7f300c0f7423 */ /* 0x000fe2000001001c */
[C---:B------:R-:W-:Y:S01]  /*2840*/  FFMA.FTZ R14, R3.reuse, R14, -0.17900948226451873779 ;  /* 0xbe374e43030e7423 */ /* 0x040fe2000001000e */
[----:B------:R-:W-:Y:S01]  /*2850*/  FFMA.FTZ R13, R2, R13, -0.17900948226451873779 ;  /* 0xbe374e43020d7423 */ /* 0x000fe2000001000d */
[----:B------:R-:W-:Y:S01]  /*2860*/  @!P1 FMUL R26, R26, 16777216 ;  /* 0x4b8000001a1a9820 */ /* 0x000fe20000400000 */
[----:B------:R-:W-:Y:S01]  /*2870*/  FFMA.FTZ R15, R12, R15, 0.1716887056827545166 ;  /* 0x3e2fcf2a0c0f7423 */ /* 0x000fe2000001000f */
[----:B------:R-:W-:Y:S01]  /*2880*/  FFMA.FTZ R14, R3, R14, 0.20512372255325317383 ;  /* 0x3e520bf4030e7423 */ /* 0x000fe2000001000e */
[----:B------:R-:W-:Y:S01]  /*2890*/  FFMA.FTZ R13, R2, R13, 0.20512372255325317383 ;  /* 0x3e520bf4020d7423 */ /* 0x000fe2000001000d */
[----:B------:R-:W-:Y:S01]  /*28a0*/  FMUL R25, R9, R25 ;  /* 0x0000001909197220 */ /* 0x000fe20000400000 */
[----:B------:R-:W-:Y:S01]  /*28b0*/  FFMA.FTZ R15, R12, R15, -0.17900948226451873779 ;  /* 0xbe374e430c0f7423 */ /* 0x000fe2000001000f */
[----:B------:R-:W-:Y:S01]  /*28c0*/  FFMA.FTZ R14, R3, R14, -0.24046532809734344482 ;  /* 0xbe763c8b030e7423 */ /* 0x000fe2000001000e */
[----:B------:R-:W-:Y:S01]  /*28d0*/  FFMA.FTZ R13, R2, R13, -0.24046532809734344482 ;  /* 0xbe763c8b020d7423 */ /* 0x000fe2000001000d */
[----:B------:R-:W-:Y:S01]  /*28e0*/  FMUL R26, R9, R26 ;  /* 0x0000001a091a7220 */ /* 0x000fe20000400000 */
[----:B------:R-:W-:Y:S01]  /*28f0*/  FFMA.FTZ R15, R12, R15, 0.20512372255325317383 ;  /* 0x3e520bf40c0f7423 */ /* 0x000fe2000001000f */
[----:B------:R-:W-:Y:S01]  /*2900*/  F2FP.F16.F32.PACK_AB R9, R51, R50 ;  /* 0x000000323309723e */ /* 0x000fe200000000ff */
[----:B------:R-:W-:Y:S01]  /*2910*/  FFMA.FTZ R13, R2, R13, 0.28857114911079406738 ;  /* 0x3e93bf99020d7423 */ /* 0x000fe2000001000d */
[----:B------:R-:W-:Y:S01]  /*2920*/  F2FP.F16.F32.PACK_AB R10, R41, R40 ;  /* 0x00000028290a723e */ /* 0x000fe200000000ff */
[----:B------:R-:W-:Y:S01]  /*2930*/  FFMA.FTZ R14, R3, R14, 0.28857114911079406738 ;  /* 0x3e93bf99030e7423 */ /* 0x000fe2000001000e */
[----:B------:R-:W-:Y:S01]  /*2940*/  F2FP.F16.F32.PACK_AB R11, R43, R42 ;  /* 0x0000002a2b0b723e */ /* 0x000fe200000000ff */
[----:B------:R-:W-:Y:S01]  /*2950*/  FFMA.FTZ R15, R12, R15, -0.24046532809734344482 ;  /* 0xbe763c8b0c0f7423 */ /* 0x000fe2000001000f */
[----:B------:R-:W-:Y:S01]  /*2960*/  FFMA.FTZ R13, R2, R13, -0.36067417263984680176 ;  /* 0xbeb8aa49020d7423 */ /* 0x000fe2000001000d */
[C---:B------:R-:W-:Y:S01]  /*2970*/  FFMA.FTZ R14, R3.reuse, R14, -0.36067417263984680176 ;  /* 0xbeb8aa49030e7423 */ /* 0x040fe2000001000e */
[----:B------:R-:W-:Y:S01]  /*2980*/  LOP3.LUT R38, R0, 0x7f, RZ, 0xc0, !PT ;  /* 0x0000007f00267812 */ /* 0x000fe200078ec0ff */
[----:B------:R-:W-:Y:S01]  /*2990*/  FFMA.FTZ R15, R12, R15, 0.28857114911079406738 ;  /* 0x3e93bf990c0f7423 */ /* 0x000fe2000001000f */
[----:B------:R0:W-:Y:S01]  /*29a0*/  STSM.16.M88.4 [R4], R8 ;  /* 0x0000000804007844 */ /* 0x0001e20000000200 */
[----:B------:R-:W-:Y:S01]  /*29b0*/  FFMA.FTZ R13, R2, R13, 0.48089820146560668945 ;  /* 0x3ef6384a020d7423 */ /* 0x000fe2000001000d */
[C---:B------:R-:W-:Y:S01]  /*29c0*/  FFMA.FTZ R14, R3.reuse, R14, 0.48089820146560668945 ;  /* 0x3ef6384a030e7423 */ /* 0x040fe2000001000e */
[----:B------:R-:W-:Y:S01]  /*29d0*/  FFMA.FTZ R15, R12, R15, -0.36067417263984680176 ;  /* 0xbeb8aa490c0f7423 */ /* 0x000fe2000001000f */
[----:B------:R-:W-:Y:S01]  /*29e0*/  LEA R38, R38, UR11, 0x4 ;  /* 0x0000000b26267c11 */ /* 0x000fe2000f8e20ff */
[----:B------:R-:W-:Y:S01]  /*29f0*/  FFMA.FTZ R13, R2, R13, -0.72134751081466674805 ;  /* 0xbf38aa3b020d7423 */ /* 0x000fe2000001000d */
[C---:B------:R-:W-:Y:S01]  /*2a00*/  FFMA.FTZ R14, R3.reuse, R14, -0.72134751081466674805 ;  /* 0xbf38aa3b030e7423 */ /* 0x040fe2000001000e */
[----:B------:R-:W-:Y:S01]  /*2a10*/  FFMA.FTZ R15, R12, R15, 0.48089820146560668945 ;  /* 0x3ef6384a0c0f7423 */ /* 0x000fe2000001000f */
[----:B------:R-:W-:Y:S01]  /*2a20*/  ISETP.GE.U32.AND P0, PT, R16, 0x7f800000, PT ;  /* 0x7f8000001000780c */ /* 0x000fe20003f06070 */
[----:B------:R-:W-:Y:S01]  /*2a30*/  FMUL R13, R2, R13 ;  /* 0x0000000d020d7220 */ /* 0x000fe20000400000 */
[C---:B------:R-:W-:Y:S01]  /*2a40*/  FMUL R14, R3.reuse, R14 ;  /* 0x0000000e030e7220 */ /* 0x040fe20000400000 */
[----:B------:R-:W-:Y:S01]  /*2a50*/  FFMA.FTZ R15, R12, R15, -0.72134751081466674805 ;  /* 0xbf38aa3b0c0f7423 */ /* 0x000fe2000001000f */
[----:B------:R-:W-:Y:S01]  /*2a60*/  FSEL R49, RZ, -23, P5 ;  /* 0xc1b80000ff317808 */ /* 0x000fe20002800000 */
[----:B------:R-:W-:Y:S01]  /*2a70*/  FMUL R13, R2, R13 ;  /* 0x0000000d020d7220 */ /* 0x000fe20000400000 */
[C---:B------:R-:W-:Y:S01]  /*2a80*/  FMUL R14, R3.reuse, R14 ;  /* 0x0000000e030e7220 */ /* 0x040fe20000400000 */
[----:B------:R-:W-:Y:S01]  /*2a90*/  FMUL R15, R12, R15 ;  /* 0x0000000f0c0f7220 */ /* 0x000fe20000400000 */
[----:B------:R-:W-:Y:S01]  /*2aa0*/  ISETP.GE.U32.AND P1, PT, R18, 0x7f800000, PT ;  /* 0x7f8000001200780c */ /* 0x000fe20003f26070 */
[----:B0-----:R-:W-:Y:S01]  /*2ab0*/  FFMA.FTZ R9, R2, 1.4426950216293334961, R13 ;  /* 0x3fb8aa3b02097823 */ /* 0x001fe2000001000d */
[----:B------:R-:W-:Y:S01]  /*2ac0*/  FFMA.FTZ R8, R3, 1.4426950216293334961, R14 ;  /* 0x3fb8aa3b03087823 */ /* 0x000fe2000001000e */
[----:B------:R-:W-:Y:S01]  /*2ad0*/  FMUL R15, R12, R15 ;  /* 0x0000000f0c0f7220 */ /* 0x000fe20000400000 */
[----:B------:R-:W0:Y:S01]  /*2ae0*/  LDC.64 R2, c[0x0][0x228] ;  /* 0x00008a00ff027b82 */ /* 0x000e220000000a00 */
[----:B------:R-:W-:Y:S01]  /*2af0*/  ISETP.GE.U32.AND P5, PT, R19, 0x7f800000, PT ;  /* 0x7f8000001300780c */ /* 0x000fe20003fa6070 */
[----:B------:R-:W-:Y:S01]  /*2b00*/  FADD R46, R46, R9 ;  /* 0x000000092e2e7221 */ /* 0x000fe20000000000 */
[----:B------:R-:W-:-:S05]  /*2b10*/  FFMA.FTZ R11, R12, 1.4426950216293334961, R15 ;  /* 0x3fb8aa3b0c0b7823 */ /* 0x000fca000001000f */
[----:B------:R-:W-:Y:S01]  /*2b20*/  BAR.SYNC.DEFER_BLOCKING 0x0 ;  /* 0x0000000000007b1d */ /* 0x000fe20000010000 */
[----:B------:R-:W-:Y:S02]  /*2b30*/  @P0 IMAD.MOV.U32 R9, RZ, RZ, 0x7f800000 ;  /* 0x7f800000ff090424 */ /* 0x000fe400078e00ff */
[----:B------:R-:W-:Y:S01]  /*2b40*/  FADD R47, R47, R8 ;  /* 0x000000082f2f7221 */ /* 0x000fe20000000000 */
[----:B------:R-:W-:Y:S02]  /*2b50*/  IMAD R10, R6, UR5, RZ ;  /* 0x00000005060a7c24 */ /* 0x000fe4000f8e02ff */
[----:B------:R-:W-:Y:S01]  /*2b60*/  FADD R48, R48, R11 ;  /* 0x0000000b30307221 */ /* 0x000fe20000000000 */
[----:B------:R-:W-:Y:S01]  /*2b70*/  USHF.L.U32 UR5, UR4, 0x1, URZ ;  /* 0x0000000104057899 */ /* 0x000fe2000800063f */
[----:B------:R-:W-:Y:S01]  /*2b80*/  @P0 FFMA.FTZ R46, R16, R9, +INF ;  /* 0x7f800000102e0423 */ /* 0x000fe20000010009 */
[----:B------:R-:W-:Y:S01]  /*2b90*/  @P1 MOV R11, 0x7f800000 ;  /* 0x7f800000000b1802 */ /* 0x000fe20000000f00 */
[----:B------:R-:W-:Y:S01]  /*2ba0*/  FADD R27, R27, -1 ;  /* 0xbf8000001b1b7421 */ /* 0x000fe20000000000 */
[----:B------:R-:W-:Y:S01]  /*2bb0*/  SHF.L.U32 R9, R10, 0x1, RZ ;  /* 0x000000010a097819 */ /* 0x000fe200000006ff */
[----:B------:R-:W-:Y:S01]  /*2bc0*/  @P5 IMAD.MOV.U32 R8, RZ, RZ, 0x7f800000 ;  /* 0x7f800000ff085424 */ /* 0x000fe200078e00ff */
[----:B------:R-:W-:Y:S01]  /*2bd0*/  FSETP.NEU.AND P3, PT, R16, RZ, PT ;  /* 0x000000ff1000720b */ /* 0x000fe20003f6d000 */
[----:B------:R-:W-:Y:S01]  /*2be0*/  @P1 FFMA.FTZ R47, R18, R11, +INF ;  /* 0x7f800000122f1423 */ /* 0x000fe2000001000b */
[----:B------:R-:W-:-:S04]  /*2bf0*/  IMAD.HI R16, R10, 0x2, RZ ;  /* 0x000000020a107827 */ /* 0x000fc800078e02ff */
[----:B------:R-:W-:Y:S01]  /*2c00*/  @P5 FFMA.FTZ R48, R19, R8, +INF ;  /* 0x7f80000013305423 */ /* 0x000fe20000010008 */
[----:B------:R-:W-:Y:S01]  /*2c10*/  FFMA.FTZ R28, R27, R28, -0.16845393180847167969 ;  /* 0xbe2c7f301b1c7423 */ /* 0x000fe2000001001c */
[----:B------:R-:W-:Y:S01]  /*2c20*/  F2FP.F16.F32.PACK_AB R8, R25, R26 ;  /* 0x0000001a1908723e */ /* 0x000fe200000000ff */
[----:B------:R-:W-:Y:S01]  /*2c30*/  FFMA.FTZ R49, R30, 1.1920928955078125e-07, R49 ;  /* 0x340000001e317823 */ /* 0x000fe20000010031 */
[----:B------:R-:W-:Y:S01]  /*2c40*/  F2FP.F16.F32.PACK_AB R10, R21, R22 ;  /* 0x00000016150a723e */ /* 0x000fe200000000ff */
[----:B------:R-:W-:Y:S01]  /*2c50*/  FFMA.FTZ R28, R27, R28, 0.1716887056827545166 ;  /* 0x3e2fcf2a1b1c7423 */ /* 0x000fe2000001001c */
[----:B0-----:R-:W-:Y:S01]  /*2c60*/  IADD3 R2, P0, P5, R9, UR5, R2 ;  /* 0x0000000509027c10 */ /* 0x001fe2000fd1e002 */
[----:B------:R-:W-:Y:S01]  /*2c70*/  UIMAD.WIDE UR4, UR4, 0x2, URZ ;  /* 0x00000002040478a5 */ /* 0x000fe2000f8e023f */
[----:B------:R-:W-:Y:S01]  /*2c80*/  F2FP.F16.F32.PACK_AB R9, R23, R24 ;  /* 0x000000181709723e */ /* 0x000fe200000000ff */
[----:B------:R-:W-:Y:S01]  /*2c90*/  FFMA.FTZ R28, R27, R28, -0.17900948226451873779 ;  /* 0xbe374e431b1c7423 */ /* 0x000fe2000001001c */
[----:B------:R-:W0:Y:S01]  /*2ca0*/  LDS.128 R12, [R38] ;  /* 0x00000000260c7984 */ /* 0x000e220000000c00 */
[----:B------:R-:W-:Y:S01]  /*2cb0*/  F2FP.F16.F32.PACK_AB R11, R17, R20 ;  /* 0x00000014110b723e */ /* 0x000fe200000000ff */
[----:B------:R-:W-:-:S02]  /*2cc0*/  IMAD R25, R29, 0x6, RZ ;  /* 0x000000061d197824 */ /* 0x000fc400078e02ff */
[----:B------:R-:W-:Y:S01]  /*2cd0*/  FFMA.FTZ R28, R27, R28, 0.20512372255325317383 ;  /* 0x3e520bf41b1c7423 */ /* 0x000fe2000001001c */
[----:B------:R-:W-:Y:S01]  /*2ce0*/  BAR.SYNC.DEFER_BLOCKING 0x0 ;  /* 0x0000000000007b1d */ /* 0x000fe20000010000 */
[----:B------:R-:W-:Y:S01]  /*2cf0*/  ISETP.GE.U32.AND P4, PT, R5, 0x7f800000, PT ;  /* 0x7f8000000500780c */ /* 0x000fe20003f86070 */
[----:B------:R-:W-:Y:S02]  /*2d00*/  IMAD R41, R29, 0xc, RZ ;  /* 0x0000000c1d297824 */ /* 0x000fe400078e02ff */
[----:B------:R-:W-:Y:S01]  /*2d10*/  FFMA.FTZ R28, R27, R28, -0.24046532809734344482 ;  /* 0xbe763c8b1b1c7423 */ /* 0x000fe2000001001c */
[----:B------:R-:W-:Y:S01]  /*2d20*/  FSETP.NEU.AND P2, PT, R18, RZ, PT ;  /* 0x000000ff1200720b */ /* 0x000fe20003f4d000 */
[C---:B------:R-:W-:Y:S01]  /*2d30*/  IMAD.SHL.U32 R21, R29.reuse, 0x4, RZ ;  /* 0x000000041d157824 */ /* 0x040fe200078e00ff */
[----:B------:R-:W-:Y:S01]  /*2d40*/  SHF.L.U32 R17, R29, 0x1, RZ ;  /* 0x000000011d117819 */ /* 0x000fe200000006ff */
[----:B------:R-:W-:Y:S01]  /*2d50*/  FFMA.FTZ R28, R27, R28, 0.28857114911079406738 ;  /* 0x3e93bf991b1c7423 */ /* 0x000fe2000001001c */
[----:B------:R-:W-:Y:S01]  /*2d60*/  FSETP.NEU.AND P1, PT, R19, RZ, PT ;  /* 0x000000ff1300720b */ /* 0x000fe20003f2d000 */
[----:B------:R-:W-:Y:S01]  /*2d70*/  IMAD R19, R29, 0x3, RZ ;  /* 0x000000031d137824 */ /* 0x000fe200078e02ff */
[----:B------:R-:W-:Y:S01]  /*2d80*/  IADD3.X R3, R16, UR5, R3, P0, P5 ;  /* 0x0000000510037c10 */ /* 0x000fe200087ea403 */
[----:B------:R-:W-:Y:S01]  /*2d90*/  FFMA.FTZ R28, R27, R28, -0.36067417263984680176 ;  /* 0xbeb8aa491b1c7423 */ /* 0x000fe2000001001c */
[C---:B------:R-:W-:Y:S01]  /*2da0*/  LEA R16, P5, R29.reuse, R2, 0x2 ;  /* 0x000000021d107211 */ /* 0x040fe200078a10ff */
[----:B------:R-:W-:Y:S01]  /*2db0*/  IMAD R23, R29, 0x5, RZ ;  /* 0x000000051d177824 */ /* 0x000fe200078e02ff */
[----:B------:R-:W-:Y:S01]  /*2dc0*/  FSETP.NEU.AND P0, PT, R5, RZ, PT ;  /* 0x000000ff0500720b */ /* 0x000fe20003f0d000 */
[----:B------:R-:W-:Y:S01]  /*2dd0*/  FFMA.FTZ R28, R27, R28, 0.48089820146560668945 ;  /* 0x3ef6384a1b1c7423 */ /* 0x000fe2000001001c */
[----:B------:R-:W-:Y:S01]  /*2de0*/  @P4 IMAD.MOV.U32 R18, RZ, RZ, 0x7f800000 ;  /* 0x7f800000ff124424 */ /* 0x000fe200078e00ff */
[C---:B------:R-:W-:Y:S01]  /*2df0*/  SHF.L.U32 R61, R29.reuse, 0x3, RZ ;  /* 0x000000031d3d7819 */ /* 0x040fe200000006ff */
[----:B------:R-:W-:-:S02]  /*2e00*/  IMAD R43, R29, 0xd, RZ ;  /* 0x0000000d1d2b7824 */ /* 0x000fc400078e02ff */
[----:B------:R-:W-:Y:S01]  /*2e10*/  FFMA.FTZ R28, R27, R28, -0.72134751081466674805 ;  /* 0xbf38aa3b1b1c7423 */ /* 0x000fe2000001001c */
[----:B------:R-:W-:Y:S01]  /*2e20*/  IMAD R55, R29, 0x1c, RZ ;  /* 0x0000001c1d377824 */ /* 0x000fe200078e02ff */
[----:B------:R-:W-:Y:S01]  /*2e30*/  FSEL R47, R47, -INF , P2 ;  /* 0xff8000002f2f7808 */ /* 0x000fe20001000000 */
[----:B------:R-:W-:Y:S02]  /*2e40*/  IMAD R51, R29, 0xf, RZ ;  /* 0x0000000f1d337824 */ /* 0x000fe400078e02ff */
[----:B------:R-:W-:Y:S01]  /*2e50*/  FMUL R28, R27, R28 ;  /* 0x0000001c1b1c7220 */ /* 0x000fe20000400000 */
[----:B------:R1:W-:Y:S01]  /*2e60*/  STSM.16.M88.4 [R4], R8 ;  /* 0x0000000804007844 */ /* 0x0003e20000000200 */
[----:B------:R-:W-:Y:S01]  /*2e70*/  FSEL R48, R48, -INF , P1 ;  /* 0xff80000030307808 */ /* 0x000fe20000800000 */
[----:B------:R-:W-:Y:S01]  /*2e80*/  FFMA R47, R47, 0.69314718246459960938, R34 ;  /* 0x3f3172182f2f7823 */ /* 0x000fe20000000022 */
[C---:B------:R-:W-:Y:S01]  /*2e90*/  FMUL R28, R27.reuse, R28 ;  /* 0x0000001c1b1c7220 */ /* 0x040fe20000400000 */
[----:B------:R-:W-:Y:S02]  /*2ea0*/  BAR.SYNC.DEFER_BLOCKING 0x0 ;  /* 0x0000000000007b1d */ /* 0x000fe40000010000 */
[----:B------:R-:W-:Y:S01]  /*2eb0*/  FFMA R34, R48, 0.69314718246459960938, R33 ;  /* 0x3f31721830227823 */ /* 0x000fe20000000021 */
[----:B------:R-:W-:Y:S01]  /*2ec0*/  FFMA.FTZ R28, R27, 1.4426950216293334961, R28 ;  /* 0x3fb8aa3b1b1c7823 */ /* 0x000fe2000001001c */
[----:B------:R-:W-:-:S02]  /*2ed0*/  IMAD R27, R29, 0x7, RZ ;  /* 0x000000071d1b7824 */ /* 0x000fc400078e02ff */
[----:B------:R-:W-:Y:S01]  /*2ee0*/  ULDC UR4, c[0x0][0x27c] ;  /* 0x00009f0000047ab9 */ /* 0x000fe20000000800 */
[----:B------:R-:W-:Y:S01]  /*2ef0*/  FADD R49, R49, R28 ;  /* 0x0000001c31317221 */ /* 0x000fe20000000000 */
[----:B------:R-:W-:Y:S01]  /*2f00*/  @P4 FFMA.FTZ R49, R5, R18, +INF ;  /* 0x7f80000005314423 */ /* 0x000fe20000010012 */
[-C--:B------:R-:W-:Y:S01]  /*2f10*/  IADD3 R18, P6, R25, R2.reuse, RZ ;  /* 0x0000000219127210 */ /* 0x080fe20007fde0ff */
[----:B------:R-:W-:Y:S01]  /*2f20*/  UIMAD UR4, UR10, UR4, URZ ;  /* 0x000000040a0472a4 */ /* 0x000fe2000f8e023f */
[CC--:B-1----:R-:W-:Y:S02]  /*2f30*/  IADD3 R4, P4, R17.reuse, R2.reuse, RZ ;  /* 0x0000000211047210 */ /* 0x0c2fe40007f9e0ff */
[-C--:B------:R-:W-:Y:S01]  /*2f40*/  LEA.HI.X.SX32 R17, R17, R3.reuse, 0x1, P5 ;  /* 0x0000000311117211 */ /* 0x080fe200028f0eff */
[----:B------:R-:W-:Y:S01]  /*2f50*/  USHF.L.U32 UR6, UR4, 0x2, URZ ;  /* 0x0000000204067899 */ /* 0x000fe2000800063f */
[C---:B------:R-:W-:Y:S01]  /*2f60*/  LEA.HI.X.SX32 R5, R29.reuse, R3, 0x1, P4 ;  /* 0x000000031d057211 */ /* 0x040fe200020f0eff */
[----:B------:R-:W-:Y:S01]  /*2f70*/  UIMAD.WIDE UR4, UR4, 0x4, URZ ;  /* 0x00000004040478a5 */ /* 0x000fe2000f8e023f */
[----:B------:R-:W-:-:S02]  /*2f80*/  LEA R20, P4, R29, R2, 0x3 ;  /* 0x000000021d147211 */ /* 0x000fc400078818ff */
[-C--:B------:R-:W-:Y:S02]  /*2f90*/  IADD3 R22, P5, R37, R2.reuse, RZ ;  /* 0x0000000225167210 */ /* 0x080fe40007fbe0ff */
[-C--:B------:R-:W-:Y:S01]  /*2fa0*/  LEA.HI.X.SX32 R19, R19, R3.reuse, 0x1, P6 ;  /* 0x0000000313137211 */ /* 0x080fe200030f0eff */
[----:B------:R-:W1:Y:S01]  /*2fb0*/  LDS.128 R8, [R38] ;  /* 0x0000000026087984 */ /* 0x000e620000000c00 */
[-C--:B------:R-:W-:Y:S02]  /*2fc0*/  IADD3 R24, P6, R41, R2.reuse, RZ ;  /* 0x0000000229187210 */ /* 0x080fe40007fde0ff */
[-C--:B------:R-:W-:Y:S01]  /*2fd0*/  LEA.HI.X.SX32 R21, R21, R3.reuse, 0x1, P4 ;  /* 0x0000000315157211 */ /* 0x080fe200020f0eff */
[----:B0-----:R0:W-:Y:S01]  /*2fe0*/  STG.E.U16 desc[UR20][R2.64], R12 ;  /* 0x0000000c02007986 */ /* 0x0011e2000c101514 */
[----:B------:R-:W-:Y:S02]  /*2ff0*/  IADD3 R26, P4, R45, R2, RZ ;  /* 0x000000022d1a7210 */ /* 0x000fe40007f9e0ff */
[----:B------:R-:W-:-:S02]  /*3000*/  LEA.HI.X.SX32 R23, R23, R3, 0x1, P5 ;  /* 0x0000000317177211 */ /* 0x000fc400028f0eff */
[-C--:B------:R-:W-:Y:S02]  /*3010*/  LEA R28, P5, R29, R2.reuse, 0x4 ;  /* 0x000000021d1c7211 */ /* 0x080fe400078a20ff */
[-C--:B------:R-:W-:Y:S02]  /*3020*/  LEA.HI.X.SX32 R25, R25, R3.reuse, 0x1, P6 ;  /* 0x0000000319197211 */ /* 0x080fe400030f0eff */
[-C--:B------:R-:W-:Y:S02]  /*3030*/  IADD3 R30, P6, R67, R2.reuse, RZ ;  /* 0x00000002431e7210 */ /* 0x080fe40007fde0ff */
[----:B------:R-:W-:Y:S02]  /*3040*/  LEA.HI.X.SX32 R27, R27, R3, 0x1, P4 ;  /* 0x000000031b1b7211 */ /* 0x000fe400020f0eff */
[----:B0-----:R-:W-:Y:S02]  /*3050*/  PRMT R12, R12, 0x7632, R12 ;  /* 0x000076320c0c7816 */ /* 0x001fe4000000000c */
[----:B------:R-:W-:-:S02]  /*3060*/  IADD3 R36, P4, R65, R2, RZ ;  /* 0x0000000241247210 */ /* 0x000fc40007f9e0ff */
[-C--:B------:R-:W-:Y:S01]  /*3070*/  LEA.HI.X.SX32 R29, R61, R3.reuse, 0x1, P5 ;  /* 0x000000033d1d7211 */ /* 0x080fe200028f0eff */
[----:B------:R0:W-:Y:S01]  /*3080*/  STG.E.U16 desc[UR20][R4.64], R12 ;  /* 0x0000000c04007986 */ /* 0x0001e2000c101514 */
[-C--:B------:R-:W-:Y:S02]  /*3090*/  IADD3 R38, P5, R63, R2.reuse, RZ ;  /* 0x000000023f267210 */ /* 0x080fe40007fbe0ff */
[-C--:B------:R-:W-:Y:S01]  /*30a0*/  LEA.HI.X.SX32 R31, R31, R3.reuse, 0x1, P6 ;  /* 0x000000031f1f7211 */ /* 0x080fe200030f0eff */
[----:B------:R2:W-:Y:S01]  /*30b0*/  STG.E.U16 desc[UR20][R16.64], R13 ;  /* 0x0000000d10007986 */ /* 0x0005e2000c101514 */
[-C--:B------:R-:W-:Y:S02]  /*30c0*/  IADD3 R40, P6, R59, R2.reuse, RZ ;  /* 0x000000023b287210 */ /* 0x080fe40007fde0ff */
[----:B------:R-:W-:Y:S02]  /*30d0*/  LEA.HI.X.SX32 R37, R37, R3, 0x1, P4 ;  /* 0x0000000325257211 */ /* 0x000fe400020f0eff */
[----:B------:R-:W-:-:S02]  /*30e0*/  IADD3 R42, P4, R57, R2, RZ ;  /* 0x00000002392a7210 */ /* 0x000fc40007f9e0ff */
[-C--:B------:R-:W-:Y:S01]  /*30f0*/  LEA.HI.X.SX32 R39, R39, R3.reuse, 0x1, P5 ;  /* 0x0000000327277211 */ /* 0x080fe200028f0eff */
[----:B0-----:R-:W-:Y:S01]  /*3100*/  IMAD.SHL.U32 R4, R0, 0x2, RZ ;  /* 0x0000000200047824 */ /* 0x001fe200078e00ff */
[----:B------:R-:W-:Y:S02]  /*3110*/  PRMT R5, R13, 0x7632, R5 ;  /* 0x000076320d057816 */ /* 0x000fe40000000005 */
[-C--:B------:R-:W-:Y:S02]  /*3120*/  IADD3 R44, P5, R55, R2.reuse, RZ ;  /* 0x00000002372c7210 */ /* 0x080fe40007fbe0ff */
[----:B--2---:R-:W-:Y:S01]  /*3130*/  PRMT R17, R14, 0x7632, R17 ;  /* 0x000076320e117816 */ /* 0x004fe20000000011 */
[----:B------:R0:W-:Y:S01]  /*3140*/  STG.E.U16 desc[UR20][R18.64], R5 ;  /* 0x0000000512007986 */ /* 0x0001e2000c101514 */
[----:B------:R-:W-:Y:S02]  /*3150*/  LEA.HI.X.SX32 R41, R41, R3, 0x1, P6 ;  /* 0x0000000329297211 */ /* 0x000fe400030f0eff */
[----:B------:R-:W-:Y:S01]  /*3160*/  IADD3 R2, P6, R53, R2, RZ ;  /* 0x0000000235027210 */ /* 0x000fe20007fde0ff */
[----:B------:R2:W-:Y:S01]  /*3170*/  STG.E.U16 desc[UR20][R20.64], R14 ;  /* 0x0000000e14007986 */ /* 0x0005e2000c101514 */
[----:B-1----:R-:W-:-:S02]  /*3180*/  PRMT R12, R9, 0x7632, R12 ;  /* 0x00007632090c7816 */ /* 0x002fc4000000000c */
[-C--:B------:R-:W-:Y:S01]  /*3190*/  LEA.HI.X.SX32 R43, R43, R3.reuse, 0x1, P4 ;  /* 0x000000032b2b7211 */ /* 0x080fe200020f0eff */
[----:B------:R-:W-:Y:S01]  /*31a0*/  STG.E.U16 desc[UR20][R22.64], R17 ;  /* 0x0000001116007986 */ /* 0x000fe2000c101514 */
[----:B------:R-:W-:Y:S02]  /*31b0*/  PRMT R13, R10, 0x7632, R13 ;  /* 0x000076320a0d7816 */ /* 0x000fe4000000000d */
[-C--:B------:R-:W-:Y:S01]  /*31c0*/  LEA.HI.X.SX32 R45, R45, R3.reuse, 0x1, P5 ;  /* 0x000000032d2d7211 */ /* 0x080fe200028f0eff */
[----:B------:R-:W-:Y:S01]  /*31d0*/  STG.E.U16 desc[UR20][R24.64], R15 ;  /* 0x0000000f18007986 */ /* 0x000fe2000c101514 */
[----:B0-----:R-:W-:Y:S02]  /*31e0*/  PRMT R19, R15, 0x7632, R19 ;  /* 0x000076320f137816 */ /* 0x001fe40000000013 */
[----:B------:R-:W-:Y:S02]  /*31f0*/  LEA.HI.X.SX32 R3, R51, R3, 0x1, P6 ;  /* 0x0000000333037211 */ /* 0x000fe400030f0eff */
[----:B--2---:R-:W-:Y:S01]  /*3200*/  PRMT R21, R8, 0x7632, R21 ;  /* 0x0000763208157816 */ /* 0x004fe20000000015 */
[----:B------:R-:W-:Y:S01]  /*3210*/  STG.E.U16 desc[UR20][R26.64], R19 ;  /* 0x000000131a007986 */ /* 0x000fe2000c101514 */
[----:B------:R-:W-:-:S02]  /*3220*/  PRMT R14, R11, 0x7632, R14 ;  /* 0x000076320b0e7816 */ /* 0x000fc4000000000e */
[----:B------:R-:W-:Y:S01]  /*3230*/  FSEL R5, R46, -INF , P3 ;  /* 0xff8000002e057808 */ /* 0x000fe20001800000 */
[----:B------:R-:W-:Y:S01]  /*3240*/  STG.E.U16 desc[UR20][R28.64], R8 ;  /* 0x000000081c007986 */ /* 0x000fe2000c101514 */
[----:B------:R-:W-:Y:S02]  /*3250*/  FSEL R0, R49, -INF , P0 ;  /* 0xff80000031007808 */ /* 0x000fe40000000000 */
[----:B------:R-:W-:Y:S01]  /*3260*/  LOP3.LUT R4, R4, 0xf8, RZ, 0xc0, !PT ;  /* 0x000000f804047812 */ /* 0x000fe200078ec0ff */
[----:B------:R-:W-:Y:S01]  /*3270*/  STG.E.U16 desc[UR20][R30.64], R21 ;  /* 0x000000151e007986 */ /* 0x000fe2000c101514 */
[----:B------:R-:W-:Y:S01]  /*3280*/  FFMA R46, R5, 0.69314718246459960938, R32 ;  /* 0x3f317218052e7823 */ /* 0x000fe20000000020 */
[----:B------:R-:W-:Y:S01]  /*3290*/  FFMA R35, R0, 0.69314718246459960938, R35 ;  /* 0x3f31721800237823 */ /* 0x000fe20000000023 */
[C---:B------:R-:W-:Y:S01]  /*32a0*/  SHF.L.U32 R5, R6.reuse, 0x2, RZ ;  /* 0x0000000206057819 */ /* 0x040fe200000006ff */
[----:B------:R0:W-:Y:S01]  /*32b0*/  STG.E.U16 desc[UR20][R36.64], R9 ;  /* 0x0000000924007986 */ /* 0x0001e2000c101514 */
[----:B------:R-:W-:-:S03]  /*32c0*/  IMAD.HI R6, R6, 0x4, RZ ;  /* 0x0000000406067827 */ /* 0x000fc600078e02ff */
[----:B------:R-:W-:Y:S04]  /*32d0*/  STG.E.U16 desc[UR20][R38.64], R12 ;  /* 0x0000000c26007986 */ /* 0x000fe8000c101514 */
[----:B------:R-:W-:Y:S04]  /*32e0*/  STG.E.U16 desc[UR20][R40.64], R10 ;  /* 0x0000000a28007986 */ /* 0x000fe8000c101514 */
[----:B------:R-:W-:Y:S01]  /*32f0*/  STG.E.U16 desc[UR20][R42.64], R13 ;  /* 0x0000000d2a007986 */ /* 0x000fe2000c101514 */
[----:B0-----:R-:W0:Y:S03]  /*3300*/  LDC.64 R8, c[0x0][0x230] ;  /* 0x00008c00ff087b82 */ /* 0x001e260000000a00 */
[----:B------:R-:W-:Y:S04]  /*3310*/  STG.E.U16 desc[UR20][R44.64], R11 ;  /* 0x0000000b2c007986 */ /* 0x000fe8000c101514 */
[----:B------:R0:W-:Y:S01]  /*3320*/  STG.E.U16 desc[UR20][R2.64], R14 ;  /* 0x0000000e02007986 */ /* 0x0001e2000c101514 */
[----:B------:R-:W-:Y:S01]  /*3330*/  BAR.SYNC.DEFER_BLOCKING 0x0 ;  /* 0x0000000000007b1d */ /* 0x000fe20000010000 */
[----:B0-----:R-:W-:-:S04]  /*3340*/  IADD3 R2, P0, P1, R5, UR6, R8 ;  /* 0x0000000605027c10 */ /* 0x001fc8000f91e008 */
[----:B------:R-:W-:Y:S01]  /*3350*/  IADD3.X R3, R6, UR5, R9, P0, P1 ;  /* 0x0000000506037c10 */ /* 0x000fe200087e2409 */
[----:B------:R-:W-:Y:S04]  /*3360*/  STS.64 [R4+UR11], R46 ;  /* 0x0000002e04007988 */ /* 0x000fe80008000a0b */
[----:B------:R-:W-:Y:S01]  /*3370*/  STS.64 [R4+UR11+0x100], R34 ;  /* 0x0001002204007988 */ /* 0x000fe20008000a0b */
[----:B------:R-:W-:Y:S06]  /*3380*/  BAR.SYNC.DEFER_BLOCKING 0x0 ;  /* 0x0000000000007b1d */ /* 0x000fec0000010000 */
[----:B------:R-:W0:Y:S04]  /*3390*/  LDS R7, [R7] ;  /* 0x0000000007077984 */ /* 0x000e280000000800 */
[----:B0-----:R-:W-:Y:S01]  /*33a0*/  STG.E desc[UR20][R2.64], R7 ;  /* 0x0000000702007986 */ /* 0x001fe2000c101914 */
[----:B------:R-:W-:Y:S05]  /*33b0*/  EXIT ;  /* 0x000000000000794d */ /* 0x000fea0003800000 */
.L_x_2:
[----:B------:R-:W-:-:S00]  /*33c0*/  BRA `(.L_x_2) ;  /* 0xfffffffc00fc7947 */ /* 0x000fc0000383ffff */
[----:B------:R-:W-:-:S00]  /*33d0*/  NOP ;  /* 0x0000000000007918 */ /* 0x000fc00000000000 */
        /* <DEDUP_REMOVED lines=10> */
.L_x_3:


//--------------------- .nv.global.init           --------------------------
	.section	.nv.global.init,"aw",@progbits
.nv.global.init:
	.type		_$_str,@object
	.size		_$_str,(.L_0 - _$_str)
_$_str:
        /*0000*/ 	.byte	0x5f, 0x5f, 0x43, 0x55, 0x44, 0x41, 0x5f, 0x46, 0x54, 0x5a, 0x00
.L_0:


//--------------------- .nv.shared.attn_fwd       --------------------------
	.section	.nv.shared.attn_fwd,"aw",@nobits
	.sectionflags	@""
	.align	16
	.zero		1024


//--------------------- .nv.shared.reserved.0     --------------------------
	.section	.nv.shared.reserved.0,"aw",@nobits
	.weak		__nv_reservedSMEM_offset_0_alias
	.size		__nv_reservedSMEM_offset_0_alias, 0, 0
	.other		__nv_reservedSMEM_offset_0_alias,@"STO_CUDA_RESERVED_SHARED STV_DEFAULT"
__nv_reservedSMEM_offset_0_alias:
	.zero		0


//--------------------- .nv.constant0.attn_fwd    --------------------------
	.section	.nv.constant0.attn_fwd,"a",@progbits
	.sectionflags	@""
	.align	4
.nv.constant0.attn_fwd:
	.zero		664


//--------------------- SYMBOLS --------------------------

	.type		.nv.reservedSmem.offset0,@object
	.size		.nv.reservedSmem.offset0,0x4
